//
// Generated by NVIDIA NVVM Compiler
//
// Compiler Build ID: CL-36424714
// Cuda compilation tools, release 13.0, V13.0.88
// Based on NVVM 20.0.0
//

.version 9.0
.target sm_100
.address_size 64

	// .globl	_Z22multiplyKernel_rowwisePiS_S_ii

.visible .entry _Z22multiplyKernel_rowwisePiS_S_ii(
	.param .u64 .ptr .align 1 _Z22multiplyKernel_rowwisePiS_S_ii_param_0,
	.param .u64 .ptr .align 1 _Z22multiplyKernel_rowwisePiS_S_ii_param_1,
	.param .u64 .ptr .align 1 _Z22multiplyKernel_rowwisePiS_S_ii_param_2,
	.param .u32 _Z22multiplyKernel_rowwisePiS_S_ii_param_3,
	.param .u32 _Z22multiplyKernel_rowwisePiS_S_ii_param_4
)
{
	.reg .pred 	%p<19>;
	.reg .b32 	%r<163>;
	.reg .b64 	%rd<82>;

	ld.param.u64 	%rd11, [_Z22multiplyKernel_rowwisePiS_S_ii_param_0];
	ld.param.u64 	%rd12, [_Z22multiplyKernel_rowwisePiS_S_ii_param_1];
	ld.param.u64 	%rd13, [_Z22multiplyKernel_rowwisePiS_S_ii_param_2];
	ld.param.u32 	%r64, [_Z22multiplyKernel_rowwisePiS_S_ii_param_3];
	ld.param.u32 	%r65, [_Z22multiplyKernel_rowwisePiS_S_ii_param_4];
	cvta.to.global.u64 	%rd1, %rd12;
	cvta.to.global.u64 	%rd2, %rd11;
	cvta.to.global.u64 	%rd3, %rd13;
	setp.lt.s32 	%p1, %r65, 1;
	@%p1 bra 	$L__BB0_26;
	mov.u32 	%r66, %tid.x;
	setp.lt.s32 	%p2, %r64, 1;
	mul.lo.s32 	%r1, %r64, %r66;
	mul.lo.s32 	%r2, %r65, %r66;
	@%p2 bra 	$L__BB0_15;
	and.b32  	%r3, %r64, 7;
	and.b32  	%r4, %r64, 3;
	and.b32  	%r5, %r64, 2147483640;
	and.b32  	%r6, %r64, 1;
	neg.s32 	%r7, %r5;
	shl.b32 	%r8, %r65, 3;
	mul.lo.s32 	%r9, %r65, 5;
	mul.lo.s32 	%r10, %r65, 6;
	mul.lo.s32 	%r11, %r65, 7;
	cvt.u64.u32 	%rd4, %r1;
	mov.b32 	%r139, 0;
	shl.b64 	%rd32, %rd4, 2;
	add.s64 	%rd33, %rd32, %rd2;
	add.s64 	%rd5, %rd33, 16;
	mul.wide.u32 	%rd49, %r8, 4;
$L__BB0_3:
	setp.lt.u32 	%p11, %r64, 8;
	mov.b32 	%r153, 0;
	mov.u32 	%r158, %r153;
	@%p11 bra 	$L__BB0_6;
	add.s32 	%r146, %r65, %r139;
	shl.b32 	%r82, %r65, 1;
	add.s32 	%r145, %r82, %r139;
	mad.lo.s32 	%r144, %r65, 3, %r139;
	shl.b32 	%r83, %r65, 2;
	add.s32 	%r143, %r83, %r139;
	add.s32 	%r142, %r9, %r139;
	add.s32 	%r141, %r10, %r139;
	add.s32 	%r140, %r11, %r139;
	mul.wide.u32 	%rd34, %r139, 4;
	add.s64 	%rd81, %rd1, %rd34;
	mov.b32 	%r158, 0;
	mov.u64 	%rd80, %rd5;
	mov.u32 	%r147, %r7;
$L__BB0_5:
	.pragma "nounroll";
	ld.global.u32 	%r84, [%rd80+-16];
	ld.global.u32 	%r85, [%rd81];
	mad.lo.s32 	%r86, %r85, %r84, %r158;
	ld.global.u32 	%r87, [%rd80+-12];
	mul.wide.u32 	%rd35, %r146, 4;
	add.s64 	%rd36, %rd1, %rd35;
	ld.global.u32 	%r88, [%rd36];
	mad.lo.s32 	%r89, %r88, %r87, %r86;
	ld.global.u32 	%r90, [%rd80+-8];
	mul.wide.u32 	%rd37, %r145, 4;
	add.s64 	%rd38, %rd1, %rd37;
	ld.global.u32 	%r91, [%rd38];
	mad.lo.s32 	%r92, %r91, %r90, %r89;
	ld.global.u32 	%r93, [%rd80+-4];
	mul.wide.u32 	%rd39, %r144, 4;
	add.s64 	%rd40, %rd1, %rd39;
	ld.global.u32 	%r94, [%rd40];
	mad.lo.s32 	%r95, %r94, %r93, %r92;
	ld.global.u32 	%r96, [%rd80];
	mul.wide.u32 	%rd41, %r143, 4;
	add.s64 	%rd42, %rd1, %rd41;
	ld.global.u32 	%r97, [%rd42];
	mad.lo.s32 	%r98, %r97, %r96, %r95;
	ld.global.u32 	%r99, [%rd80+4];
	mul.wide.u32 	%rd43, %r142, 4;
	add.s64 	%rd44, %rd1, %rd43;
	ld.global.u32 	%r100, [%rd44];
	mad.lo.s32 	%r101, %r100, %r99, %r98;
	ld.global.u32 	%r102, [%rd80+8];
	mul.wide.u32 	%rd45, %r141, 4;
	add.s64 	%rd46, %rd1, %rd45;
	ld.global.u32 	%r103, [%rd46];
	mad.lo.s32 	%r104, %r103, %r102, %r101;
	ld.global.u32 	%r105, [%rd80+12];
	mul.wide.u32 	%rd47, %r140, 4;
	add.s64 	%rd48, %rd1, %rd47;
	ld.global.u32 	%r106, [%rd48];
	mad.lo.s32 	%r158, %r106, %r105, %r104;
	add.s32 	%r147, %r147, 8;
	add.s32 	%r146, %r146, %r8;
	add.s32 	%r145, %r145, %r8;
	add.s32 	%r144, %r144, %r8;
	add.s32 	%r143, %r143, %r8;
	add.s32 	%r142, %r142, %r8;
	add.s32 	%r141, %r141, %r8;
	add.s32 	%r140, %r140, %r8;
	add.s64 	%rd81, %rd81, %rd49;
	add.s64 	%rd80, %rd80, 32;
	setp.ne.s32 	%p12, %r147, 0;
	mov.u32 	%r153, %r5;
	@%p12 bra 	$L__BB0_5;
$L__BB0_6:
	setp.eq.s32 	%p13, %r3, 0;
	@%p13 bra 	$L__BB0_14;
	add.s32 	%r108, %r3, -1;
	setp.lt.u32 	%p14, %r108, 3;
	@%p14 bra 	$L__BB0_9;
	add.s32 	%r109, %r153, %r1;
	mul.wide.u32 	%rd50, %r109, 4;
	add.s64 	%rd51, %rd2, %rd50;
	ld.global.u32 	%r110, [%rd51];
	mad.lo.s32 	%r111, %r153, %r65, %r139;
	mul.wide.u32 	%rd52, %r111, 4;
	add.s64 	%rd53, %rd1, %rd52;
	ld.global.u32 	%r112, [%rd53];
	mad.lo.s32 	%r113, %r112, %r110, %r158;
	cvt.u64.u32 	%rd54, %r153;
	add.s64 	%rd55, %rd54, %rd4;
	shl.b64 	%rd56, %rd55, 2;
	add.s64 	%rd57, %rd2, %rd56;
	ld.global.u32 	%r114, [%rd57+4];
	add.s32 	%r115, %r111, %r65;
	mul.wide.u32 	%rd58, %r115, 4;
	add.s64 	%rd59, %rd1, %rd58;
	ld.global.u32 	%r116, [%rd59];
	mad.lo.s32 	%r117, %r116, %r114, %r113;
	ld.global.u32 	%r118, [%rd57+8];
	add.s32 	%r119, %r115, %r65;
	mul.wide.u32 	%rd60, %r119, 4;
	add.s64 	%rd61, %rd1, %rd60;
	ld.global.u32 	%r120, [%rd61];
	mad.lo.s32 	%r121, %r120, %r118, %r117;
	ld.global.u32 	%r122, [%rd57+12];
	add.s32 	%r123, %r119, %r65;
	mul.wide.u32 	%rd62, %r123, 4;
	add.s64 	%rd63, %rd1, %rd62;
	ld.global.u32 	%r124, [%rd63];
	mad.lo.s32 	%r158, %r124, %r122, %r121;
	add.s32 	%r153, %r153, 4;
$L__BB0_9:
	setp.eq.s32 	%p15, %r4, 0;
	@%p15 bra 	$L__BB0_14;
	setp.eq.s32 	%p16, %r4, 1;
	@%p16 bra 	$L__BB0_12;
	add.s32 	%r126, %r153, %r1;
	mul.wide.u32 	%rd64, %r126, 4;
	add.s64 	%rd65, %rd2, %rd64;
	ld.global.u32 	%r127, [%rd65];
	mad.lo.s32 	%r128, %r153, %r65, %r139;
	mul.wide.u32 	%rd66, %r128, 4;
	add.s64 	%rd67, %rd1, %rd66;
	ld.global.u32 	%r129, [%rd67];
	mad.lo.s32 	%r130, %r129, %r127, %r158;
	cvt.u64.u32 	%rd68, %r153;
	add.s64 	%rd69, %rd68, %rd4;
	shl.b64 	%rd70, %rd69, 2;
	add.s64 	%rd71, %rd2, %rd70;
	ld.global.u32 	%r131, [%rd71+4];
	add.s32 	%r132, %r128, %r65;
	mul.wide.u32 	%rd72, %r132, 4;
	add.s64 	%rd73, %rd1, %rd72;
	ld.global.u32 	%r133, [%rd73];
	mad.lo.s32 	%r158, %r133, %r131, %r130;
	add.s32 	%r153, %r153, 2;
$L__BB0_12:
	setp.eq.s32 	%p17, %r6, 0;
	@%p17 bra 	$L__BB0_14;
	add.s32 	%r134, %r153, %r1;
	mul.wide.u32 	%rd74, %r134, 4;
	add.s64 	%rd75, %rd2, %rd74;
	ld.global.u32 	%r135, [%rd75];
	mad.lo.s32 	%r136, %r153, %r65, %r139;
	mul.wide.u32 	%rd76, %r136, 4;
	add.s64 	%rd77, %rd1, %rd76;
	ld.global.u32 	%r137, [%rd77];
	mad.lo.s32 	%r158, %r137, %r135, %r158;
$L__BB0_14:
	add.s32 	%r138, %r139, %r2;
	mul.wide.u32 	%rd78, %r138, 4;
	add.s64 	%rd79, %rd3, %rd78;
	st.global.u32 	[%rd79], %r158;
	add.s32 	%r139, %r139, 1;
	setp.eq.s32 	%p18, %r139, %r65;
	@%p18 bra 	$L__BB0_26;
	bra.uni 	$L__BB0_3;
$L__BB0_15:
	and.b32  	%r54, %r65, 7;
	setp.lt.u32 	%p3, %r65, 8;
	mov.b32 	%r161, 0;
	@%p3 bra 	$L__BB0_18;
	and.b32  	%r161, %r65, 2147483640;
	mov.b32 	%r159, 0;
$L__BB0_17:
	.pragma "nounroll";
	add.s32 	%r69, %r159, %r2;
	mul.wide.u32 	%rd14, %r69, 4;
	add.s64 	%rd15, %rd3, %rd14;
	mov.b32 	%r70, 0;
	st.global.u32 	[%rd15], %r70;
	st.global.u32 	[%rd15+4], %r70;
	st.global.u32 	[%rd15+8], %r70;
	st.global.u32 	[%rd15+12], %r70;
	st.global.u32 	[%rd15+16], %r70;
	st.global.u32 	[%rd15+20], %r70;
	st.global.u32 	[%rd15+24], %r70;
	st.global.u32 	[%rd15+28], %r70;
	add.s32 	%r159, %r159, 8;
	setp.ne.s32 	%p4, %r159, %r161;
	@%p4 bra 	$L__BB0_17;
$L__BB0_18:
	setp.eq.s32 	%p5, %r54, 0;
	@%p5 bra 	$L__BB0_26;
	and.b32  	%r59, %r65, 3;
	setp.lt.u32 	%p6, %r54, 4;
	@%p6 bra 	$L__BB0_21;
	add.s32 	%r71, %r161, %r2;
	mul.wide.u32 	%rd16, %r71, 4;
	add.s64 	%rd17, %rd3, %rd16;
	mov.b32 	%r72, 0;
	st.global.u32 	[%rd17], %r72;
	cvt.u64.u32 	%rd18, %r2;
	cvt.u64.u32 	%rd19, %r161;
	add.s64 	%rd20, %rd19, %rd18;
	shl.b64 	%rd21, %rd20, 2;
	add.s64 	%rd22, %rd3, %rd21;
	st.global.u32 	[%rd22+4], %r72;
	st.global.u32 	[%rd22+8], %r72;
	st.global.u32 	[%rd22+12], %r72;
	add.s32 	%r161, %r161, 4;
$L__BB0_21:
	setp.eq.s32 	%p7, %r59, 0;
	@%p7 bra 	$L__BB0_26;
	setp.eq.s32 	%p8, %r59, 1;
	@%p8 bra 	$L__BB0_24;
	add.s32 	%r73, %r161, %r2;
	mul.wide.u32 	%rd23, %r73, 4;
	add.s64 	%rd24, %rd3, %rd23;
	mov.b32 	%r74, 0;
	st.global.u32 	[%rd24], %r74;
	cvt.u64.u32 	%rd25, %r2;
	cvt.u64.u32 	%rd26, %r161;
	add.s64 	%rd27, %rd26, %rd25;
	shl.b64 	%rd28, %rd27, 2;
	add.s64 	%rd29, %rd3, %rd28;
	st.global.u32 	[%rd29+4], %r74;
	add.s32 	%r161, %r161, 2;
$L__BB0_24:
	and.b32  	%r75, %r65, 1;
	setp.eq.b32 	%p9, %r75, 1;
	not.pred 	%p10, %p9;
	@%p10 bra 	$L__BB0_26;
	add.s32 	%r76, %r161, %r2;
	mul.wide.u32 	%rd30, %r76, 4;
	add.s64 	%rd31, %rd3, %rd30;
	mov.b32 	%r77, 0;
	st.global.u32 	[%rd31], %r77;
$L__BB0_26:
	ret;

}
	// .globl	_Z22multiplyKernel_colwisePiS_S_ii
.visible .entry _Z22multiplyKernel_colwisePiS_S_ii(
	.param .u64 .ptr .align 1 _Z22multiplyKernel_colwisePiS_S_ii_param_0,
	.param .u64 .ptr .align 1 _Z22multiplyKernel_colwisePiS_S_ii_param_1,
	.param .u64 .ptr .align 1 _Z22multiplyKernel_colwisePiS_S_ii_param_2,
	.param .u32 _Z22multiplyKernel_colwisePiS_S_ii_param_3,
	.param .u32 _Z22multiplyKernel_colwisePiS_S_ii_param_4
)
{
	.reg .pred 	%p<19>;
	.reg .b32 	%r<171>;
	.reg .b64 	%rd<95>;

	ld.param.u64 	%rd11, [_Z22multiplyKernel_colwisePiS_S_ii_param_0];
	ld.param.u64 	%rd12, [_Z22multiplyKernel_colwisePiS_S_ii_param_1];
	ld.param.u64 	%rd13, [_Z22multiplyKernel_colwisePiS_S_ii_param_2];
	ld.param.u32 	%r63, [_Z22multiplyKernel_colwisePiS_S_ii_param_3];
	ld.param.u32 	%r64, [_Z22multiplyKernel_colwisePiS_S_ii_param_4];
	cvta.to.global.u64 	%rd1, %rd12;
	cvta.to.global.u64 	%rd2, %rd11;
	cvta.to.global.u64 	%rd3, %rd13;
	mov.u32 	%r1, %tid.x;
	mov.u32 	%r2, %ntid.x;
	setp.lt.s32 	%p1, %r63, 1;
	@%p1 bra 	$L__BB1_26;
	setp.lt.s32 	%p2, %r64, 1;
	@%p2 bra 	$L__BB1_15;
	and.b32  	%r3, %r64, 7;
	add.s32 	%r4, %r3, -1;
	and.b32  	%r5, %r64, 3;
	and.b32  	%r6, %r64, 2147483640;
	and.b32  	%r7, %r64, 1;
	neg.s32 	%r8, %r6;
	add.s32 	%r9, %r1, %r2;
	shl.b32 	%r10, %r2, 3;
	shl.b32 	%r88, %r2, 1;
	add.s32 	%r11, %r1, %r88;
	mad.lo.s32 	%r12, %r2, 3, %r1;
	shl.b32 	%r89, %r2, 2;
	add.s32 	%r13, %r1, %r89;
	mad.lo.s32 	%r14, %r2, 5, %r1;
	mad.lo.s32 	%r15, %r2, 6, %r1;
	mad.lo.s32 	%r16, %r2, 7, %r1;
	mul.wide.u32 	%rd44, %r1, 4;
	add.s64 	%rd4, %rd1, %rd44;
	mul.wide.u32 	%rd5, %r2, 32;
	mov.b32 	%r147, 0;
$L__BB1_3:
	setp.lt.u32 	%p11, %r64, 8;
	mul.lo.s32 	%r18, %r147, %r64;
	mov.b32 	%r161, 0;
	mov.u32 	%r166, %r161;
	@%p11 bra 	$L__BB1_6;
	mul.wide.u32 	%rd45, %r18, 4;
	add.s64 	%rd46, %rd2, %rd45;
	add.s64 	%rd93, %rd46, 16;
	mov.b32 	%r166, 0;
	mov.u64 	%rd94, %rd4;
	mov.u32 	%r148, %r16;
	mov.u32 	%r149, %r15;
	mov.u32 	%r150, %r14;
	mov.u32 	%r151, %r13;
	mov.u32 	%r152, %r12;
	mov.u32 	%r153, %r11;
	mov.u32 	%r154, %r9;
	mov.u32 	%r155, %r8;
$L__BB1_5:
	.pragma "nounroll";
	ld.global.u32 	%r93, [%rd93+-16];
	ld.global.u32 	%r94, [%rd94];
	mad.lo.s32 	%r95, %r94, %r93, %r166;
	ld.global.u32 	%r96, [%rd93+-12];
	mul.wide.u32 	%rd47, %r154, 4;
	add.s64 	%rd48, %rd1, %rd47;
	ld.global.u32 	%r97, [%rd48];
	mad.lo.s32 	%r98, %r97, %r96, %r95;
	ld.global.u32 	%r99, [%rd93+-8];
	mul.wide.u32 	%rd49, %r153, 4;
	add.s64 	%rd50, %rd1, %rd49;
	ld.global.u32 	%r100, [%rd50];
	mad.lo.s32 	%r101, %r100, %r99, %r98;
	ld.global.u32 	%r102, [%rd93+-4];
	mul.wide.u32 	%rd51, %r152, 4;
	add.s64 	%rd52, %rd1, %rd51;
	ld.global.u32 	%r103, [%rd52];
	mad.lo.s32 	%r104, %r103, %r102, %r101;
	ld.global.u32 	%r105, [%rd93];
	mul.wide.u32 	%rd53, %r151, 4;
	add.s64 	%rd54, %rd1, %rd53;
	ld.global.u32 	%r106, [%rd54];
	mad.lo.s32 	%r107, %r106, %r105, %r104;
	ld.global.u32 	%r108, [%rd93+4];
	mul.wide.u32 	%rd55, %r150, 4;
	add.s64 	%rd56, %rd1, %rd55;
	ld.global.u32 	%r109, [%rd56];
	mad.lo.s32 	%r110, %r109, %r108, %r107;
	ld.global.u32 	%r111, [%rd93+8];
	mul.wide.u32 	%rd57, %r149, 4;
	add.s64 	%rd58, %rd1, %rd57;
	ld.global.u32 	%r112, [%rd58];
	mad.lo.s32 	%r113, %r112, %r111, %r110;
	ld.global.u32 	%r114, [%rd93+12];
	mul.wide.u32 	%rd59, %r148, 4;
	add.s64 	%rd60, %rd1, %rd59;
	ld.global.u32 	%r115, [%rd60];
	mad.lo.s32 	%r166, %r115, %r114, %r113;
	add.s32 	%r155, %r155, 8;
	add.s32 	%r154, %r154, %r10;
	add.s32 	%r153, %r153, %r10;
	add.s32 	%r152, %r152, %r10;
	add.s32 	%r151, %r151, %r10;
	add.s32 	%r150, %r150, %r10;
	add.s32 	%r149, %r149, %r10;
	add.s32 	%r148, %r148, %r10;
	add.s64 	%rd94, %rd94, %rd5;
	add.s64 	%rd93, %rd93, 32;
	setp.ne.s32 	%p12, %r155, 0;
	mov.u32 	%r161, %r6;
	@%p12 bra 	$L__BB1_5;
$L__BB1_6:
	setp.eq.s32 	%p13, %r3, 0;
	@%p13 bra 	$L__BB1_14;
	setp.lt.u32 	%p14, %r4, 3;
	@%p14 bra 	$L__BB1_9;
	add.s32 	%r117, %r161, %r18;
	mul.wide.u32 	%rd61, %r117, 4;
	add.s64 	%rd62, %rd2, %rd61;
	ld.global.u32 	%r118, [%rd62];
	mad.lo.s32 	%r119, %r161, %r2, %r1;
	mul.wide.u32 	%rd63, %r119, 4;
	add.s64 	%rd64, %rd1, %rd63;
	ld.global.u32 	%r120, [%rd64];
	mad.lo.s32 	%r121, %r120, %r118, %r166;
	cvt.u64.u32 	%rd65, %r18;
	cvt.u64.u32 	%rd66, %r161;
	add.s64 	%rd67, %rd66, %rd65;
	shl.b64 	%rd68, %rd67, 2;
	add.s64 	%rd69, %rd2, %rd68;
	ld.global.u32 	%r122, [%rd69+4];
	add.s32 	%r123, %r119, %r2;
	mul.wide.u32 	%rd70, %r123, 4;
	add.s64 	%rd71, %rd1, %rd70;
	ld.global.u32 	%r124, [%rd71];
	mad.lo.s32 	%r125, %r124, %r122, %r121;
	ld.global.u32 	%r126, [%rd69+8];
	add.s32 	%r127, %r123, %r2;
	mul.wide.u32 	%rd72, %r127, 4;
	add.s64 	%rd73, %rd1, %rd72;
	ld.global.u32 	%r128, [%rd73];
	mad.lo.s32 	%r129, %r128, %r126, %r125;
	ld.global.u32 	%r130, [%rd69+12];
	add.s32 	%r131, %r127, %r2;
	mul.wide.u32 	%rd74, %r131, 4;
	add.s64 	%rd75, %rd1, %rd74;
	ld.global.u32 	%r132, [%rd75];
	mad.lo.s32 	%r166, %r132, %r130, %r129;
	add.s32 	%r161, %r161, 4;
$L__BB1_9:
	setp.eq.s32 	%p15, %r5, 0;
	@%p15 bra 	$L__BB1_14;
	setp.eq.s32 	%p16, %r5, 1;
	@%p16 bra 	$L__BB1_12;
	add.s32 	%r134, %r161, %r18;
	mul.wide.u32 	%rd76, %r134, 4;
	add.s64 	%rd77, %rd2, %rd76;
	ld.global.u32 	%r135, [%rd77];
	mad.lo.s32 	%r136, %r161, %r2, %r1;
	mul.wide.u32 	%rd78, %r136, 4;
	add.s64 	%rd79, %rd1, %rd78;
	ld.global.u32 	%r137, [%rd79];
	mad.lo.s32 	%r138, %r137, %r135, %r166;
	cvt.u64.u32 	%rd80, %r18;
	cvt.u64.u32 	%rd81, %r161;
	add.s64 	%rd82, %rd81, %rd80;
	shl.b64 	%rd83, %rd82, 2;
	add.s64 	%rd84, %rd2, %rd83;
	ld.global.u32 	%r139, [%rd84+4];
	add.s32 	%r140, %r136, %r2;
	mul.wide.u32 	%rd85, %r140, 4;
	add.s64 	%rd86, %rd1, %rd85;
	ld.global.u32 	%r141, [%rd86];
	mad.lo.s32 	%r166, %r141, %r139, %r138;
	add.s32 	%r161, %r161, 2;
$L__BB1_12:
	setp.eq.s32 	%p17, %r7, 0;
	@%p17 bra 	$L__BB1_14;
	add.s32 	%r142, %r161, %r18;
	mul.wide.u32 	%rd87, %r142, 4;
	add.s64 	%rd88, %rd2, %rd87;
	ld.global.u32 	%r143, [%rd88];
	mad.lo.s32 	%r144, %r161, %r2, %r1;
	mul.wide.u32 	%rd89, %r144, 4;
	add.s64 	%rd90, %rd1, %rd89;
	ld.global.u32 	%r145, [%rd90];
	mad.lo.s32 	%r166, %r145, %r143, %r166;
$L__BB1_14:
	mad.lo.s32 	%r146, %r147, %r2, %r1;
	mul.wide.u32 	%rd91, %r146, 4;
	add.s64 	%rd92, %rd3, %rd91;
	st.global.u32 	[%rd92], %r166;
	add.s32 	%r147, %r147, 1;
	setp.eq.s32 	%p18, %r147, %r63;
	@%p18 bra 	$L__BB1_26;
	bra.uni 	$L__BB1_3;
$L__BB1_15:
	and.b32  	%r53, %r63, 7;
	setp.lt.u32 	%p3, %r63, 8;
	mov.b32 	%r169, 0;
	@%p3 bra 	$L__BB1_18;
	and.b32  	%r169, %r63, 2147483640;
	mov.b32 	%r167, 0;
$L__BB1_17:
	.pragma "nounroll";
	mad.lo.s32 	%r67, %r167, %r2, %r1;
	mul.wide.u32 	%rd14, %r67, 4;
	add.s64 	%rd15, %rd3, %rd14;
	mov.b32 	%r68, 0;
	st.global.u32 	[%rd15], %r68;
	add.s32 	%r69, %r67, %r2;
	mul.wide.u32 	%rd16, %r69, 4;
	add.s64 	%rd17, %rd3, %rd16;
	st.global.u32 	[%rd17], %r68;
	add.s32 	%r70, %r69, %r2;
	mul.wide.u32 	%rd18, %r70, 4;
	add.s64 	%rd19, %rd3, %rd18;
	st.global.u32 	[%rd19], %r68;
	add.s32 	%r71, %r70, %r2;
	mul.wide.u32 	%rd20, %r71, 4;
	add.s64 	%rd21, %rd3, %rd20;
	st.global.u32 	[%rd21], %r68;
	add.s32 	%r72, %r71, %r2;
	mul.wide.u32 	%rd22, %r72, 4;
	add.s64 	%rd23, %rd3, %rd22;
	st.global.u32 	[%rd23], %r68;
	add.s32 	%r73, %r72, %r2;
	mul.wide.u32 	%rd24, %r73, 4;
	add.s64 	%rd25, %rd3, %rd24;
	st.global.u32 	[%rd25], %r68;
	add.s32 	%r74, %r73, %r2;
	mul.wide.u32 	%rd26, %r74, 4;
	add.s64 	%rd27, %rd3, %rd26;
	st.global.u32 	[%rd27], %r68;
	add.s32 	%r75, %r74, %r2;
	mul.wide.u32 	%rd28, %r75, 4;
	add.s64 	%rd29, %rd3, %rd28;
	st.global.u32 	[%rd29], %r68;
	add.s32 	%r167, %r167, 8;
	setp.ne.s32 	%p4, %r167, %r169;
	@%p4 bra 	$L__BB1_17;
$L__BB1_18:
	setp.eq.s32 	%p5, %r53, 0;
	@%p5 bra 	$L__BB1_26;
	and.b32  	%r58, %r63, 3;
	setp.lt.u32 	%p6, %r53, 4;
	@%p6 bra 	$L__BB1_21;
	mad.lo.s32 	%r76, %r169, %r2, %r1;
	mul.wide.u32 	%rd30, %r76, 4;
	add.s64 	%rd31, %rd3, %rd30;
	mov.b32 	%r77, 0;
	st.global.u32 	[%rd31], %r77;
	add.s32 	%r78, %r76, %r2;
	mul.wide.u32 	%rd32, %r78, 4;
	add.s64 	%rd33, %rd3, %rd32;
	st.global.u32 	[%rd33], %r77;
	add.s32 	%r79, %r78, %r2;
	mul.wide.u32 	%rd34, %r79, 4;
	add.s64 	%rd35, %rd3, %rd34;
	st.global.u32 	[%rd35], %r77;
	add.s32 	%r80, %r79, %r2;
	mul.wide.u32 	%rd36, %r80, 4;
	add.s64 	%rd37, %rd3, %rd36;
	st.global.u32 	[%rd37], %r77;
	add.s32 	%r169, %r169, 4;
$L__BB1_21:
	setp.eq.s32 	%p7, %r58, 0;
	@%p7 bra 	$L__BB1_26;
	setp.eq.s32 	%p8, %r58, 1;
	@%p8 bra 	$L__BB1_24;
	mad.lo.s32 	%r81, %r169, %r2, %r1;
	mul.wide.u32 	%rd38, %r81, 4;
	add.s64 	%rd39, %rd3, %rd38;
	mov.b32 	%r82, 0;
	st.global.u32 	[%rd39], %r82;
	add.s32 	%r83, %r81, %r2;
	mul.wide.u32 	%rd40, %r83, 4;
	add.s64 	%rd41, %rd3, %rd40;
	st.global.u32 	[%rd41], %r82;
	add.s32 	%r169, %r169, 2;
$L__BB1_24:
	and.b32  	%r84, %r63, 1;
	setp.eq.b32 	%p9, %r84, 1;
	not.pred 	%p10, %p9;
	@%p10 bra 	$L__BB1_26;
	mad.lo.s32 	%r85, %r169, %r2, %r1;
	mul.wide.u32 	%rd42, %r85, 4;
	add.s64 	%rd43, %rd3, %rd42;
	mov.b32 	%r86, 0;
	st.global.u32 	[%rd43], %r86;
$L__BB1_26:
	ret;

}
	// .globl	_Z26multiplyKernel_elementwisePiS_S_i
.visible .entry _Z26multiplyKernel_elementwisePiS_S_i(
	.param .u64 .ptr .align 1 _Z26multiplyKernel_elementwisePiS_S_i_param_0,
	.param .u64 .ptr .align 1 _Z26multiplyKernel_elementwisePiS_S_i_param_1,
	.param .u64 .ptr .align 1 _Z26multiplyKernel_elementwisePiS_S_i_param_2,
	.param .u32 _Z26multiplyKernel_elementwisePiS_S_i_param_3
)
{
	.reg .pred 	%p<10>;
	.reg .b32 	%r<131>;
	.reg .b64 	%rd<65>;

	ld.param.u64 	%rd10, [_Z26multiplyKernel_elementwisePiS_S_i_param_0];
	ld.param.u64 	%rd11, [_Z26multiplyKernel_elementwisePiS_S_i_param_1];
	ld.param.u64 	%rd9, [_Z26multiplyKernel_elementwisePiS_S_i_param_2];
	ld.param.u32 	%r49, [_Z26multiplyKernel_elementwisePiS_S_i_param_3];
	cvta.to.global.u64 	%rd1, %rd11;
	cvta.to.global.u64 	%rd2, %rd10;
	mov.u32 	%r1, %tid.y;
	mov.u32 	%r2, %tid.x;
	mov.u32 	%r3, %ntid.x;
	setp.lt.s32 	%p1, %r49, 1;
	mov.b32 	%r130, 0;
	@%p1 bra 	$L__BB2_12;
	mul.lo.s32 	%r4, %r49, %r1;
	and.b32  	%r5, %r49, 7;
	setp.lt.u32 	%p2, %r49, 8;
	mov.b32 	%r125, 0;
	mov.u32 	%r130, %r125;
	@%p2 bra 	$L__BB2_4;
	and.b32  	%r125, %r49, 2147483640;
	neg.s32 	%r119, %r125;
	add.s32 	%r118, %r2, %r3;
	shl.b32 	%r54, %r3, 1;
	add.s32 	%r117, %r2, %r54;
	mad.lo.s32 	%r116, %r3, 3, %r2;
	shl.b32 	%r55, %r3, 2;
	add.s32 	%r115, %r2, %r55;
	mad.lo.s32 	%r114, %r3, 5, %r2;
	mad.lo.s32 	%r113, %r3, 6, %r2;
	mad.lo.s32 	%r112, %r3, 7, %r2;
	mul.wide.u32 	%rd12, %r2, 4;
	add.s64 	%rd64, %rd1, %rd12;
	mul.wide.u32 	%rd13, %r4, 4;
	add.s64 	%rd14, %rd13, %rd2;
	add.s64 	%rd63, %rd14, 16;
	mov.b32 	%r130, 0;
	mul.wide.u32 	%rd29, %r3, 32;
$L__BB2_3:
	.pragma "nounroll";
	ld.global.u32 	%r56, [%rd63+-16];
	ld.global.u32 	%r57, [%rd64];
	mad.lo.s32 	%r58, %r57, %r56, %r130;
	ld.global.u32 	%r59, [%rd63+-12];
	mul.wide.u32 	%rd15, %r118, 4;
	add.s64 	%rd16, %rd1, %rd15;
	ld.global.u32 	%r60, [%rd16];
	mad.lo.s32 	%r61, %r60, %r59, %r58;
	ld.global.u32 	%r62, [%rd63+-8];
	mul.wide.u32 	%rd17, %r117, 4;
	add.s64 	%rd18, %rd1, %rd17;
	ld.global.u32 	%r63, [%rd18];
	mad.lo.s32 	%r64, %r63, %r62, %r61;
	ld.global.u32 	%r65, [%rd63+-4];
	mul.wide.u32 	%rd19, %r116, 4;
	add.s64 	%rd20, %rd1, %rd19;
	ld.global.u32 	%r66, [%rd20];
	mad.lo.s32 	%r67, %r66, %r65, %r64;
	ld.global.u32 	%r68, [%rd63];
	mul.wide.u32 	%rd21, %r115, 4;
	add.s64 	%rd22, %rd1, %rd21;
	ld.global.u32 	%r69, [%rd22];
	mad.lo.s32 	%r70, %r69, %r68, %r67;
	ld.global.u32 	%r71, [%rd63+4];
	mul.wide.u32 	%rd23, %r114, 4;
	add.s64 	%rd24, %rd1, %rd23;
	ld.global.u32 	%r72, [%rd24];
	mad.lo.s32 	%r73, %r72, %r71, %r70;
	ld.global.u32 	%r74, [%rd63+8];
	mul.wide.u32 	%rd25, %r113, 4;
	add.s64 	%rd26, %rd1, %rd25;
	ld.global.u32 	%r75, [%rd26];
	mad.lo.s32 	%r76, %r75, %r74, %r73;
	ld.global.u32 	%r77, [%rd63+12];
	mul.wide.u32 	%rd27, %r112, 4;
	add.s64 	%rd28, %rd1, %rd27;
	ld.global.u32 	%r78, [%rd28];
	mad.lo.s32 	%r130, %r78, %r77, %r76;
	add.s32 	%r119, %r119, 8;
	shl.b32 	%r79, %r3, 3;
	add.s32 	%r118, %r118, %r79;
	add.s32 	%r117, %r117, %r79;
	add.s32 	%r116, %r116, %r79;
	add.s32 	%r115, %r115, %r79;
	add.s32 	%r114, %r114, %r79;
	add.s32 	%r113, %r113, %r79;
	add.s32 	%r112, %r112, %r79;
	add.s64 	%rd64, %rd64, %rd29;
	add.s64 	%rd63, %rd63, 32;
	setp.ne.s32 	%p3, %r119, 0;
	@%p3 bra 	$L__BB2_3;
$L__BB2_4:
	setp.eq.s32 	%p4, %r5, 0;
	@%p4 bra 	$L__BB2_12;
	and.b32  	%r36, %r49, 3;
	setp.lt.u32 	%p5, %r5, 4;
	@%p5 bra 	$L__BB2_7;
	add.s32 	%r81, %r125, %r4;
	mul.wide.u32 	%rd30, %r81, 4;
	add.s64 	%rd31, %rd2, %rd30;
	ld.global.u32 	%r82, [%rd31];
	mad.lo.s32 	%r83, %r125, %r3, %r2;
	mul.wide.u32 	%rd32, %r83, 4;
	add.s64 	%rd33, %rd1, %rd32;
	ld.global.u32 	%r84, [%rd33];
	mad.lo.s32 	%r85, %r84, %r82, %r130;
	cvt.u64.u32 	%rd34, %r4;
	cvt.u64.u32 	%rd35, %r125;
	add.s64 	%rd36, %rd35, %rd34;
	shl.b64 	%rd37, %rd36, 2;
	add.s64 	%rd38, %rd2, %rd37;
	ld.global.u32 	%r86, [%rd38+4];
	add.s32 	%r87, %r83, %r3;
	mul.wide.u32 	%rd39, %r87, 4;
	add.s64 	%rd40, %rd1, %rd39;
	ld.global.u32 	%r88, [%rd40];
	mad.lo.s32 	%r89, %r88, %r86, %r85;
	ld.global.u32 	%r90, [%rd38+8];
	add.s32 	%r91, %r87, %r3;
	mul.wide.u32 	%rd41, %r91, 4;
	add.s64 	%rd42, %rd1, %rd41;
	ld.global.u32 	%r92, [%rd42];
	mad.lo.s32 	%r93, %r92, %r90, %r89;
	ld.global.u32 	%r94, [%rd38+12];
	add.s32 	%r95, %r91, %r3;
	mul.wide.u32 	%rd43, %r95, 4;
	add.s64 	%rd44, %rd1, %rd43;
	ld.global.u32 	%r96, [%rd44];
	mad.lo.s32 	%r130, %r96, %r94, %r93;
	add.s32 	%r125, %r125, 4;
$L__BB2_7:
	setp.eq.s32 	%p6, %r36, 0;
	@%p6 bra 	$L__BB2_12;
	setp.eq.s32 	%p7, %r36, 1;
	@%p7 bra 	$L__BB2_10;
	add.s32 	%r98, %r125, %r4;
	mul.wide.u32 	%rd45, %r98, 4;
	add.s64 	%rd46, %rd2, %rd45;
	ld.global.u32 	%r99, [%rd46];
	mad.lo.s32 	%r100, %r125, %r3, %r2;
	mul.wide.u32 	%rd47, %r100, 4;
	add.s64 	%rd48, %rd1, %rd47;
	ld.global.u32 	%r101, [%rd48];
	mad.lo.s32 	%r102, %r101, %r99, %r130;
	cvt.u64.u32 	%rd49, %r4;
	cvt.u64.u32 	%rd50, %r125;
	add.s64 	%rd51, %rd50, %rd49;
	shl.b64 	%rd52, %rd51, 2;
	add.s64 	%rd53, %rd2, %rd52;
	ld.global.u32 	%r103, [%rd53+4];
	add.s32 	%r104, %r100, %r3;
	mul.wide.u32 	%rd54, %r104, 4;
	add.s64 	%rd55, %rd1, %rd54;
	ld.global.u32 	%r105, [%rd55];
	mad.lo.s32 	%r130, %r105, %r103, %r102;
	add.s32 	%r125, %r125, 2;
$L__BB2_10:
	and.b32  	%r106, %r49, 1;
	setp.eq.b32 	%p8, %r106, 1;
	not.pred 	%p9, %p8;
	@%p9 bra 	$L__BB2_12;
	add.s32 	%r107, %r125, %r4;
	mul.wide.u32 	%rd56, %r107, 4;
	add.s64 	%rd57, %rd2, %rd56;
	ld.global.u32 	%r108, [%rd57];
	mad.lo.s32 	%r109, %r125, %r3, %r2;
	mul.wide.u32 	%rd58, %r109, 4;
	add.s64 	%rd59, %rd1, %rd58;
	ld.global.u32 	%r110, [%rd59];
	mad.lo.s32 	%r130, %r110, %r108, %r130;
$L__BB2_12:
	cvta.to.global.u64 	%rd60, %rd9;
	mad.lo.s32 	%r111, %r1, %r3, %r2;
	mul.wide.u32 	%rd61, %r111, 4;
	add.s64 	%rd62, %rd60, %rd61;
	st.global.u32 	[%rd62], %r130;
	ret;

}


// ===== COMPILED SASS (sm_100) =====

	.target	sm_100

	.elftype	@"ET_EXEC"


//--------------------- .note.nv.tkinfo           --------------------------
	.section	.note.nv.tkinfo,"",@"SHT_NOTE"
	.sectionflags	@"SHF_NOTE_NV_TKINFO"
	.tkinfo
        /*0018*/ 	.word	0x00000002
        /*0030*/ 	.string	""
        /*0030*/ 	.string	"ptxas"
        /*0030*/ 	.string	"Cuda compilation tools, release 13.0, V13.0.88"
        /*0030*/ 	.string	"Build cuda_13.0.r13.0/compiler.36424714_0"
        /*0030*/ 	.string	"-arch sm_100 -m 64 "



//--------------------- .note.nv.cuinfo           --------------------------
	.section	.note.nv.cuinfo,"",@"SHT_NOTE"
	.sectionflags	@"SHF_NOTE_NV_CUINFO"
        /*0018*/ 	.short	0x0002
        /*001a*/ 	.short	0x0064
        /*001c*/ 	.short	0x0082
	.zero		2


//--------------------- .nv.info                  --------------------------
	.section	.nv.info,"",@"SHT_CUDA_INFO"
	.align	4


	//----- nvinfo : EIATTR_REGCOUNT
	.align		4
        /*0000*/ 	.byte	0x04, 0x2f
        /*0002*/ 	.short	(.L_1 - .L_0)
	.align		4
.L_0:
        /*0004*/ 	.word	index@(_Z22multiplyKernel_rowwisePiS_S_ii)
        /*0008*/ 	.word	0x00000020


	//----- nvinfo : EIATTR_FRAME_SIZE
	.align		4
.L_1:
        /*000c*/ 	.byte	0x04, 0x11
        /*000e*/ 	.short	(.L_3 - .L_2)
	.align		4
.L_2:
        /*0010*/ 	.word	index@(_Z22multiplyKernel_rowwisePiS_S_ii)
        /*0014*/ 	.word	0x00000000


	//----- nvinfo : EIATTR_REGCOUNT
	.align		4
.L_3:
        /*0018*/ 	.byte	0x04, 0x2f
        /*001a*/ 	.short	(.L_5 - .L_4)
	.align		4
.L_4:
        /*001c*/ 	.word	index@(_Z22multiplyKernel_colwisePiS_S_ii)
        /*0020*/ 	.word	0x00000020


	//----- nvinfo : EIATTR_FRAME_SIZE
	.align		4
.L_5:
        /*0024*/ 	.byte	0x04, 0x11
        /*0026*/ 	.short	(.L_7 - .L_6)
	.align		4
.L_6:
        /*0028*/ 	.word	index@(_Z22multiplyKernel_colwisePiS_S_ii)
        /*002c*/ 	.word	0x00000000


	//----- nvinfo : EIATTR_REGCOUNT
	.align		4
.L_7:
        /*0030*/ 	.byte	0x04, 0x2f
        /*0032*/ 	.short	(.L_9 - .L_8)
	.align		4
.L_8:
        /*0034*/ 	.word	index@(_Z26multiplyKernel_elementwisePiS_S_i)
        /*0038*/ 	.word	0x00000020


	//----- nvinfo : EIATTR_FRAME_SIZE
	.align		4
.L_9:
        /*003c*/ 	.byte	0x04, 0x11
        /*003e*/ 	.short	(.L_11 - .L_10)
	.align		4
.L_10:
        /*0040*/ 	.word	index@(_Z26multiplyKernel_elementwisePiS_S_i)
        /*0044*/ 	.word	0x00000000


	//----- nvinfo : EIATTR_MIN_STACK_SIZE
	.align		4
.L_11:
        /*0048*/ 	.byte	0x04, 0x12
        /*004a*/ 	.short	(.L_13 - .L_12)
	.align		4
.L_12:
        /*004c*/ 	.word	index@(_Z26multiplyKernel_elementwisePiS_S_i)
        /*0050*/ 	.word	0x00000000


	//----- nvinfo : EIATTR_MIN_STACK_SIZE
	.align		4
.L_13:
        /*0054*/ 	.byte	0x04, 0x12
        /*0056*/ 	.short	(.L_15 - .L_14)
	.align		4
.L_14:
        /*0058*/ 	.word	index@(_Z22multiplyKernel_colwisePiS_S_ii)
        /*005c*/ 	.word	0x00000000


	//----- nvinfo : EIATTR_MIN_STACK_SIZE
	.align		4
.L_15:
        /*0060*/ 	.byte	0x04, 0x12
        /*0062*/ 	.short	(.L_17 - .L_16)
	.align		4
.L_16:
        /*0064*/ 	.word	index@(_Z22multiplyKernel_rowwisePiS_S_ii)
        /*0068*/ 	.word	0x00000000
.L_17:


//--------------------- .nv.compat                --------------------------
	.section	.nv.compat,"",@"SHT_CUDA_COMPAT_INFO"
	.align	4
        /*0000*/ 	.byte	0x02, 0x09, 0x00, 0x00, 0x02, 0x02, 0x01, 0x00, 0x02, 0x05, 0x05, 0x00, 0x03, 0x07, 0x01, 0x01
        /*0010*/ 	.byte	0x02, 0x03, 0x00, 0x00, 0x02, 0x06, 0x01, 0x00, 0x04, 0x0b, 0x08, 0x00, 0x09, 0x00, 0x00, 0x00
        /*0020*/ 	.byte	0x00, 0x00, 0x00, 0x00


//--------------------- .nv.info._Z26multiplyKernel_elementwisePiS_S_i --------------------------
	.section	.nv.info._Z26multiplyKernel_elementwisePiS_S_i,"",@"SHT_CUDA_INFO"
	.sectionflags	@""
	.align	4


	//----- nvinfo : EIATTR_CUDA_API_VERSION
	.align		4
        /*0000*/ 	.byte	0x04, 0x37
        /*0002*/ 	.short	(.L_19 - .L_18)
.L_18:
        /*0004*/ 	.word	0x00000082


	//----- nvinfo : EIATTR_KPARAM_INFO
	.align		4
.L_19:
        /*0008*/ 	.byte	0x04, 0x17
        /*000a*/ 	.short	(.L_21 - .L_20)
.L_20:
        /*000c*/ 	.word	0x00000000
        /*0010*/ 	.short	0x0003
        /*0012*/ 	.short	0x0018
        /*0014*/ 	.byte	0x00, 0xf0, 0x11, 0x00


	//----- nvinfo : EIATTR_KPARAM_INFO
	.align		4
.L_21:
        /*0018*/ 	.byte	0x04, 0x17
        /*001a*/ 	.short	(.L_23 - .L_22)
.L_22:
        /*001c*/ 	.word	0x00000000
        /*0020*/ 	.short	0x0002
        /*0022*/ 	.short	0x0010
        /*0024*/ 	.byte	0x00, 0xf5, 0x21, 0x00


	//----- nvinfo : EIATTR_KPARAM_INFO
	.align		4
.L_23:
        /*0028*/ 	.byte	0x04, 0x17
        /*002a*/ 	.short	(.L_25 - .L_24)
.L_24:
        /*002c*/ 	.word	0x00000000
        /*0030*/ 	.short	0x0001
        /*0032*/ 	.short	0x0008
        /*0034*/ 	.byte	0x00, 0xf5, 0x21, 0x00


	//----- nvinfo : EIATTR_KPARAM_INFO
	.align		4
.L_25:
        /*0038*/ 	.byte	0x04, 0x17
        /*003a*/ 	.short	(.L_27 - .L_26)
.L_26:
        /*003c*/ 	.word	0x00000000
        /*0040*/ 	.short	0x0000
        /*0042*/ 	.short	0x0000
        /*0044*/ 	.byte	0x00, 0xf5, 0x21, 0x00


	//----- nvinfo : EIATTR_SPARSE_MMA_MASK
	.align		4
.L_27:
        /*0048*/ 	.byte	0x03, 0x50
        /*004a*/ 	.short	0x0000


	//----- nvinfo : EIATTR_MAXREG_COUNT
	.align		4
        /*004c*/ 	.byte	0x03, 0x1b
        /*004e*/ 	.short	0x00ff


	//----- nvinfo : EIATTR_MERCURY_ISA_VERSION
	.align		4
        /*0050*/ 	.byte	0x03, 0x5f
        /*0052*/ 	.short	0x0101


	//----- nvinfo : EIATTR_VRC_CTA_INIT_COUNT
	.align		4
        /*0054*/ 	.byte	0x02, 0x4a
	.zero		1
	.zero		1


	//----- nvinfo : EIATTR_EXIT_INSTR_OFFSETS
	.align		4
        /*0058*/ 	.byte	0x04, 0x1c
        /*005a*/ 	.short	(.L_29 - .L_28)


	//   ....[0]....
.L_28:
        /*005c*/ 	.word	0x00000960


	//----- nvinfo : EIATTR_CBANK_PARAM_SIZE
	.align		4
.L_29:
        /*0060*/ 	.byte	0x03, 0x19
        /*0062*/ 	.short	0x001c


	//----- nvinfo : EIATTR_PARAM_CBANK
	.align		4
        /*0064*/ 	.byte	0x04, 0x0a
        /*0066*/ 	.short	(.L_31 - .L_30)
	.align		4
.L_30:
        /*0068*/ 	.word	index@(.nv.constant0._Z26multiplyKernel_elementwisePiS_S_i)
        /*006c*/ 	.short	0x0380
        /*006e*/ 	.short	0x001c


	//----- nvinfo : EIATTR_SW_WAR
	.align		4
.L_31:
        /*0070*/ 	.byte	0x04, 0x36
        /*0072*/ 	.short	(.L_33 - .L_32)
.L_32:
        /*0074*/ 	.word	0x00000008
.L_33:


//--------------------- .nv.info._Z22multiplyKernel_colwisePiS_S_ii --------------------------
	.section	.nv.info._Z22multiplyKernel_colwisePiS_S_ii,"",@"SHT_CUDA_INFO"
	.sectionflags	@""
	.align	4


	//----- nvinfo : EIATTR_CUDA_API_VERSION
	.align		4
        /*0000*/ 	.byte	0x04, 0x37
        /*0002*/ 	.short	(.L_35 - .L_34)
.L_34:
        /*0004*/ 	.word	0x00000082


	//----- nvinfo : EIATTR_KPARAM_INFO
	.align		4
.L_35:
        /*0008*/ 	.byte	0x04, 0x17
        /*000a*/ 	.short	(.L_37 - .L_36)
.L_36:
        /*000c*/ 	.word	0x00000000
        /*0010*/ 	.short	0x0004
        /*0012*/ 	.short	0x001c
        /*0014*/ 	.byte	0x00, 0xf0, 0x11, 0x00


	//----- nvinfo : EIATTR_KPARAM_INFO
	.align		4
.L_37:
        /*0018*/ 	.byte	0x04, 0x17
        /*001a*/ 	.short	(.L_39 - .L_38)
.L_38:
        /*001c*/ 	.word	0x00000000
        /*0020*/ 	.short	0x0003
        /*0022*/ 	.short	0x0018
        /*0024*/ 	.byte	0x00, 0xf0, 0x11, 0x00


	//----- nvinfo : EIATTR_KPARAM_INFO
	.align		4
.L_39:
        /*0028*/ 	.byte	0x04, 0x17
        /*002a*/ 	.short	(.L_41 - .L_40)
.L_40:
        /*002c*/ 	.word	0x00000000
        /*0030*/ 	.short	0x0002
        /*0032*/ 	.short	0x0010
        /*0034*/ 	.byte	0x00, 0xf5, 0x21, 0x00


	//----- nvinfo : EIATTR_KPARAM_INFO
	.align		4
.L_41:
        /*0038*/ 	.byte	0x04, 0x17
        /*003a*/ 	.short	(.L_43 - .L_42)
.L_42:
        /*003c*/ 	.word	0x00000000
        /*0040*/ 	.short	0x0001
        /*0042*/ 	.short	0x0008
        /*0044*/ 	.byte	0x00, 0xf5, 0x21, 0x00


	//----- nvinfo : EIATTR_KPARAM_INFO
	.align		4
.L_43:
        /*0048*/ 	.byte	0x04, 0x17
        /*004a*/ 	.short	(.L_45 - .L_44)
.L_44:
        /*004c*/ 	.word	0x00000000
        /*0050*/ 	.short	0x0000
        /*0052*/ 	.short	0x0000
        /*0054*/ 	.byte	0x00, 0xf5, 0x21, 0x00


	//----- nvinfo : EIATTR_SPARSE_MMA_MASK
	.align		4
.L_45:
        /*0058*/ 	.byte	0x03, 0x50
        /*005a*/ 	.short	0x0000


	//----- nvinfo : EIATTR_MAXREG_COUNT
	.align		4
        /*005c*/ 	.byte	0x03, 0x1b
        /*005e*/ 	.short	0x00ff


	//----- nvinfo : EIATTR_MERCURY_ISA_VERSION
	.align		4
        /*0060*/ 	.byte	0x03, 0x5f
        /*0062*/ 	.short	0x0101


	//----- nvinfo : EIATTR_VRC_CTA_INIT_COUNT
	.align		4
        /*0064*/ 	.byte	0x02, 0x4a
	.zero		1
	.zero		1


	//----- nvinfo : EIATTR_EXIT_INSTR_OFFSETS
	.align		4
        /*0068*/ 	.byte	0x04, 0x1c
        /*006a*/ 	.short	(.L_47 - .L_46)


	//   ....[0]....
.L_46:
        /*006c*/ 	.word	0x00000030


	//   ....[1]....
        /*0070*/ 	.word	0x00000c50


	//   ....[2]....
        /*0074*/ 	.word	0x00000eb0


	//   ....[3]....
        /*0078*/ 	.word	0x00000fe0


	//   ....[4]....
        /*007c*/ 	.word	0x000010b0


	//   ....[5]....
        /*0080*/ 	.word	0x00001100


	//----- nvinfo : EIATTR_CBANK_PARAM_SIZE
	.align		4
.L_47:
        /*0084*/ 	.byte	0x03, 0x19
        /*0086*/ 	.short	0x0020


	//----- nvinfo : EIATTR_PARAM_CBANK
	.align		4
        /*0088*/ 	.byte	0x04, 0x0a
        /*008a*/ 	.short	(.L_49 - .L_48)
	.align		4
.L_48:
        /*008c*/ 	.word	index@(.nv.constant0._Z22multiplyKernel_colwisePiS_S_ii)
        /*0090*/ 	.short	0x0380
        /*0092*/ 	.short	0x0020


	//----- nvinfo : EIATTR_SW_WAR
	.align		4
.L_49:
        /*0094*/ 	.byte	0x04, 0x36
        /*0096*/ 	.short	(.L_51 - .L_50)
.L_50:
        /*0098*/ 	.word	0x00000008
.L_51:


//--------------------- .nv.info._Z22multiplyKernel_rowwisePiS_S_ii --------------------------
	.section	.nv.info._Z22multiplyKernel_rowwisePiS_S_ii,"",@"SHT_CUDA_INFO"
	.sectionflags	@""
	.align	4


	//----- nvinfo : EIATTR_CUDA_API_VERSION
	.align		4
        /*0000*/ 	.byte	0x04, 0x37
        /*0002*/ 	.short	(.L_53 - .L_52)
.L_52:
        /*0004*/ 	.word	0x00000082


	//----- nvinfo : EIATTR_KPARAM_INFO
	.align		4
.L_53:
        /*0008*/ 	.byte	0x04, 0x17
        /*000a*/ 	.short	(.L_55 - .L_54)
.L_54:
        /*000c*/ 	.word	0x00000000
        /*0010*/ 	.short	0x0004
        /*0012*/ 	.short	0x001c
        /*0014*/ 	.byte	0x00, 0xf0, 0x11, 0x00


	//----- nvinfo : EIATTR_KPARAM_INFO
	.align		4
.L_55:
        /*0018*/ 	.byte	0x04, 0x17
        /*001a*/ 	.short	(.L_57 - .L_56)
.L_56:
        /*001c*/ 	.word	0x00000000
        /*0020*/ 	.short	0x0003
        /*0022*/ 	.short	0x0018
        /*0024*/ 	.byte	0x00, 0xf0, 0x11, 0x00


	//----- nvinfo : EIATTR_KPARAM_INFO
	.align		4
.L_57:
        /*0028*/ 	.byte	0x04, 0x17
        /*002a*/ 	.short	(.L_59 - .L_58)
.L_58:
        /*002c*/ 	.word	0x00000000
        /*0030*/ 	.short	0x0002
        /*0032*/ 	.short	0x0010
        /*0034*/ 	.byte	0x00, 0xf5, 0x21, 0x00


	//----- nvinfo : EIATTR_KPARAM_INFO
	.align		4
.L_59:
        /*0038*/ 	.byte	0x04, 0x17
        /*003a*/ 	.short	(.L_61 - .L_60)
.L_60:
        /*003c*/ 	.word	0x00000000
        /*0040*/ 	.short	0x0001
        /*0042*/ 	.short	0x0008
        /*0044*/ 	.byte	0x00, 0xf5, 0x21, 0x00


	//----- nvinfo : EIATTR_KPARAM_INFO
	.align		4
.L_61:
        /*0048*/ 	.byte	0x04, 0x17
        /*004a*/ 	.short	(.L_63 - .L_62)
.L_62:
        /*004c*/ 	.word	0x00000000
        /*0050*/ 	.short	0x0000
        /*0052*/ 	.short	0x0000
        /*0054*/ 	.byte	0x00, 0xf5, 0x21, 0x00


	//----- nvinfo : EIATTR_SPARSE_MMA_MASK
	.align		4
.L_63:
        /*0058*/ 	.byte	0x03, 0x50
        /*005a*/ 	.short	0x0000


	//----- nvinfo : EIATTR_MAXREG_COUNT
	.align		4
        /*005c*/ 	.byte	0x03, 0x1b
        /*005e*/ 	.short	0x00ff


	//----- nvinfo : EIATTR_MERCURY_ISA_VERSION
	.align		4
        /*0060*/ 	.byte	0x03, 0x5f
        /*0062*/ 	.short	0x0101


	//----- nvinfo : EIATTR_VRC_CTA_INIT_COUNT
	.align		4
        /*0064*/ 	.byte	0x02, 0x4a
	.zero		1
	.zero		1


	//----- nvinfo : EIATTR_EXIT_INSTR_OFFSETS
	.align		4
        /*0068*/ 	.byte	0x04, 0x1c
        /*006a*/ 	.short	(.L_65 - .L_64)


	//   ....[0]....
.L_64:
        /*006c*/ 	.word	0x00000030


	//   ....[1]....
        /*0070*/ 	.word	0x00000a80


	//   ....[2]....
        /*0074*/ 	.word	0x00000bf0


	//   ....[3]....
        /*0078*/ 	.word	0x00000d10


	//   ....[4]....
        /*007c*/ 	.word	0x00000e10


	//   ....[5]....
        /*0080*/ 	.word	0x00000e60


	//----- nvinfo : EIATTR_CBANK_PARAM_SIZE
	.align		4
.L_65:
        /*0084*/ 	.byte	0x03, 0x19
        /*0086*/ 	.short	0x0020


	//----- nvinfo : EIATTR_PARAM_CBANK
	.align		4
        /*0088*/ 	.byte	0x04, 0x0a
        /*008a*/ 	.short	(.L_67 - .L_66)
	.align		4
.L_66:
        /*008c*/ 	.word	index@(.nv.constant0._Z22multiplyKernel_rowwisePiS_S_ii)
        /*0090*/ 	.short	0x0380
        /*0092*/ 	.short	0x0020


	//----- nvinfo : EIATTR_SW_WAR
	.align		4
.L_67:
        /*0094*/ 	.byte	0x04, 0x36
        /*0096*/ 	.short	(.L_69 - .L_68)
.L_68:
        /*0098*/ 	.word	0x00000008
.L_69:


//--------------------- .nv.callgraph             --------------------------
	.section	.nv.callgraph,"",@"SHT_CUDA_CALLGRAPH"
	.align	4
	.sectionentsize	8
	.align		4
        /*0000*/ 	.word	0x00000000
	.align		4
        /*0004*/ 	.word	0xffffffff
	.align		4
        /*0008*/ 	.word	0x00000000
	.align		4
        /*000c*/ 	.word	0xfffffffe
	.align		4
        /*0010*/ 	.word	0x00000000
	.align		4
        /*0014*/ 	.word	0xfffffffd
	.align		4
        /*0018*/ 	.word	0x00000000
	.align		4
        /*001c*/ 	.word	0xfffffffc


//--------------------- .text._Z26multiplyKernel_elementwisePiS_S_i --------------------------
	.section	.text._Z26multiplyKernel_elementwisePiS_S_i,"ax",@progbits
	.align	128
        .global         _Z26multiplyKernel_elementwisePiS_S_i
        .type           _Z26multiplyKernel_elementwisePiS_S_i,@function
        .size           _Z26multiplyKernel_elementwisePiS_S_i,(.L_x_28 - _Z26multiplyKernel_elementwisePiS_S_i)
        .other          _Z26multiplyKernel_elementwisePiS_S_i,@"STO_CUDA_ENTRY STV_DEFAULT"
_Z26multiplyKernel_elementwisePiS_S_i:
.text._Z26multiplyKernel_elementwisePiS_S_i:
[----:B------:R-:W-:Y:S08]  /*0000*/  LDC R1, c[0x0][0x37c] ;  /* 0x0000df00ff017b82 */ /* 0x000ff00000000800 */
[----:B------:R-:W0:Y:S01]  /*0010*/  LDC R0, c[0x0][0x398] ;  /* 0x0000e600ff007b82 */ /* 0x000e220000000800 */
[----:B------:R-:W1:Y:S01]  /*0020*/  S2R R3, SR_TID.Y ;  /* 0x0000000000037919 */ /* 0x000e620000002200 */
[----:B------:R-:W2:Y:S01]  /*0030*/  LDCU.64 UR4, c[0x0][0x358] ;  /* 0x00006b00ff0477ac */ /* 0x000ea20008000a00 */
[----:B------:R-:W-:Y:S01]  /*0040*/  HFMA2 R20, -RZ, RZ, 0, 0 ;  /* 0x00000000ff147431 */ /* 0x000fe200000001ff */
[----:B------:R-:W3:Y:S04]  /*0050*/  S2R R2, SR_TID.X ;  /* 0x0000000000027919 */ /* 0x000ee80000002100 */
[----:B------:R-:W4:Y:S01]  /*0060*/  LDC R5, c[0x0][0x360] ;  /* 0x0000d800ff057b82 */ /* 0x000f220000000800 */
[----:B0-----:R-:W-:-:S13]  /*0070*/  ISETP.GE.AND P0, PT, R0, 0x1, PT ;  /* 0x000000010000780c */ /* 0x001fda0003f06270 */
[----:B-1234-:R-:W-:Y:S05]  /*0080*/  @!P0 BRA `(.L_x_0) ;  /* 0x0000000800248947 */ /* 0x01efea0003800000 */
[C---:B------:R-:W-:Y:S01]  /*0090*/  ISETP.GE.U32.AND P1, PT, R0.reuse, 0x8, PT ;  /* 0x000000080000780c */ /* 0x040fe20003f26070 */
[----:B------:R-:W-:Y:S01]  /*00a0*/  IMAD R7, R3, R0, RZ ;  /* 0x0000000003077224 */ /* 0x000fe200078e02ff */
[----:B------:R-:W-:Y:S02]  /*00b0*/  LOP3.LUT R6, R0, 0x7, RZ, 0xc0, !PT ;  /* 0x0000000700067812 */ /* 0x000fe400078ec0ff */
[----:B------:R-:W-:Y:S02]  /*00c0*/  MOV R8, RZ ;  /* 0x000000ff00087202 */ /* 0x000fe40000000f00 */
[----:B------:R-:W-:Y:S02]  /*00d0*/  ISETP.NE.AND P0, PT, R6, RZ, PT ;  /* 0x000000ff0600720c */ /* 0x000fe40003f05270 */
[----:B------:R-:W-:-:S05]  /*00e0*/  MOV R20, RZ ;  /* 0x000000ff00147202 */ /* 0x000fca0000000f00 */
[----:B------:R-:W-:Y:S06]  /*00f0*/  @!P1 BRA `(.L_x_1) ;  /* 0x0000000000f89947 */ /* 0x000fec0003800000 */
[----:B------:R-:W0:Y:S01]  /*0100*/  LDC.64 R8, c[0x0][0x380] ;  /* 0x0000e000ff087b82 */ /* 0x000e220000000a00 */
[----:B------:R-:W-:Y:S01]  /*0110*/  IADD3 R4, PT, PT, R2, R5, RZ ;  /* 0x0000000502047210 */ /* 0x000fe20007ffe0ff */
[C-C-:B------:R-:W-:Y:S01]  /*0120*/  IMAD R11, R5.reuse, 0x3, R2.reuse ;  /* 0x00000003050b7824 */ /* 0x140fe200078e0202 */
[CC--:B------:R-:W-:Y:S01]  /*0130*/  LEA R10, R5.reuse, R2.reuse, 0x1 ;  /* 0x00000002050a7211 */ /* 0x0c0fe200078e08ff */
[C-C-:B------:R-:W-:Y:S01]  /*0140*/  IMAD R27, R5.reuse, 0x5, R2.reuse ;  /* 0x00000005051b7824 */ /* 0x140fe200078e0202 */
[C---:B------:R-:W-:Y:S01]  /*0150*/  LEA R26, R5.reuse, R2, 0x2 ;  /* 0x00000002051a7211 */ /* 0x040fe200078e10ff */
[C-C-:B------:R-:W-:Y:S01]  /*0160*/  IMAD R28, R5.reuse, 0x6, R2.reuse ;  /* 0x00000006051c7824 */ /* 0x140fe200078e0202 */
[----:B------:R-:W-:Y:S01]  /*0170*/  MOV R20, RZ ;  /* 0x000000ff00147202 */ /* 0x000fe20000000f00 */
[----:B------:R-:W1:Y:S01]  /*0180*/  LDC.64 R12, c[0x0][0x388] ;  /* 0x0000e200ff0c7b82 */ /* 0x000e620000000a00 */
[----:B------:R-:W-:Y:S02]  /*0190*/  IMAD R29, R5, 0x7, R2 ;  /* 0x00000007051d7824 */ /* 0x000fe400078e0202 */
[----:B0-----:R-:W-:-:S03]  /*01a0*/  IMAD.WIDE.U32 R8, R7, 0x4, R8 ;  /* 0x0000000407087825 */ /* 0x001fc600078e0008 */
[----:B------:R-:W-:Y:S02]  /*01b0*/  IADD3 R19, P1, PT, R8, 0x10, RZ ;  /* 0x0000001008137810 */ /* 0x000fe40007f3e0ff */
[----:B------:R-:W-:Y:S01]  /*01c0*/  LOP3.LUT R8, R0, 0x7ffffff8, RZ, 0xc0, !PT ;  /* 0x7ffffff800087812 */ /* 0x000fe200078ec0ff */
[----:B-1----:R-:W-:Y:S01]  /*01d0*/  IMAD.WIDE.U32 R16, R2, 0x4, R12 ;  /* 0x0000000402107825 */ /* 0x002fe200078e000c */
[----:B------:R-:W-:Y:S02]  /*01e0*/  IADD3.X R22, PT, PT, RZ, R9, RZ, P1, !PT ;  /* 0x00000009ff167210 */ /* 0x000fe40000ffe4ff */
[----:B------:R-:W-:-:S07]  /*01f0*/  IADD3 R9, PT, PT, -R8, RZ, RZ ;  /* 0x000000ff08097210 */ /* 0x000fce0007ffe1ff */
.L_x_2:
[----:B------:R-:W-:Y:S01]  /*0200*/  IMAD.MOV.U32 R14, RZ, RZ, R19 ;  /* 0x000000ffff0e7224 */ /* 0x000fe200078e0013 */
[----:B------:R-:W-:Y:S01]  /*0210*/  MOV R15, R22 ;  /* 0x00000016000f7202 */ /* 0x000fe20000000f00 */
[--C-:B------:R-:W-:Y:S01]  /*0220*/  IMAD.WIDE.U32 R18, R4, 0x4, R12.reuse ;  /* 0x0000000404127825 */ /* 0x100fe200078e000c */
[----:B------:R-:W2:Y:S04]  /*0230*/  LDG.E R22, desc[UR4][R16.64] ;  /* 0x0000000410167981 */ /* 0x000ea8000c1e1900 */
[----:B------:R-:W2:Y:S04]  /*0240*/  LDG.E R21, desc[UR4][R14.64+-0x10] ;  /* 0xfffff0040e157981 */ /* 0x000ea8000c1e1900 */
[----:B------:R-:W3:Y:S04]  /*0250*/  LDG.E R18, desc[UR4][R18.64] ;  /* 0x0000000412127981 */ /* 0x000ee8000c1e1900 */
[----:B------:R-:W3:Y:S01]  /*0260*/  LDG.E R23, desc[UR4][R14.64+-0xc] ;  /* 0xfffff4040e177981 */ /* 0x000ee2000c1e1900 */
[----:B------:R-:W-:-:S06]  /*0270*/  IMAD.WIDE.U32 R24, R10, 0x4, R12 ;  /* 0x000000040a187825 */ /* 0x000fcc00078e000c */
[----:B------:R-:W4:Y:S04]  /*0280*/  LDG.E R24, desc[UR4][R24.64] ;  /* 0x0000000418187981 */ /* 0x000f28000c1e1900 */
[----:B------:R-:W5:Y:S01]  /*0290*/  LDG.E R25, desc[UR4][R14.64+0x4] ;  /* 0x000004040e197981 */ /* 0x000f62000c1e1900 */
[----:B--2---:R-:W-:-:S03]  /*02a0*/  IMAD R20, R21, R22, R20 ;  /* 0x0000001615147224 */ /* 0x004fc600078e0214 */
[----:B------:R-:W4:Y:S01]  /*02b0*/  LDG.E R21, desc[UR4][R14.64+-0x8] ;  /* 0xfffff8040e157981 */ /* 0x000f22000c1e1900 */
[----:B---3--:R-:W-:Y:S02]  /*02c0*/  IMAD R20, R23, R18, R20 ;  /* 0x0000001217147224 */ /* 0x008fe400078e0214 */
[----:B------:R-:W-:-:S06]  /*02d0*/  IMAD.WIDE.U32 R22, R11, 0x4, R12 ;  /* 0x000000040b167825 */ /* 0x000fcc00078e000c */
[----:B------:R-:W2:Y:S04]  /*02e0*/  LDG.E R22, desc[UR4][R22.64] ;  /* 0x0000000416167981 */ /* 0x000ea8000c1e1900 */
[----:B------:R-:W2:Y:S01]  /*02f0*/  LDG.E R23, desc[UR4][R14.64+-0x4] ;  /* 0xfffffc040e177981 */ /* 0x000ea2000c1e1900 */
[----:B------:R-:W-:-:S06]  /*0300*/  IMAD.WIDE.U32 R18, R26, 0x4, R12 ;  /* 0x000000041a127825 */ /* 0x000fcc00078e000c */
[----:B------:R-:W3:Y:S04]  /*0310*/  LDG.E R18, desc[UR4][R18.64] ;  /* 0x0000000412127981 */ /* 0x000ee8000c1e1900 */
[----:B------:R-:W3:Y:S01]  /*0320*/  LDG.E R19, desc[UR4][R14.64] ;  /* 0x000000040e137981 */ /* 0x000ee2000c1e1900 */
[----:B----4-:R-:W-:-:S04]  /*0330*/  IMAD R20, R21, R24, R20 ;  /* 0x0000001815147224 */ /* 0x010fc800078e0214 */
[----:B--2---:R-:W-:Y:S02]  /*0340*/  IMAD R22, R23, R22, R20 ;  /* 0x0000001617167224 */ /* 0x004fe400078e0214 */
[----:B------:R-:W-:-:S06]  /*0350*/  IMAD.WIDE.U32 R20, R27, 0x4, R12 ;  /* 0x000000041b147825 */ /* 0x000fcc00078e000c */
[----:B------:R-:W5:Y:S01]  /*0360*/  LDG.E R20, desc[UR4][R20.64] ;  /* 0x0000000414147981 */ /* 0x000f62000c1e1900 */
[----:B---3--:R-:W-:-:S03]  /*0370*/  IMAD R24, R19, R18, R22 ;  /* 0x0000001213187224 */ /* 0x008fc600078e0216 */
[----:B------:R-:W2:Y:S01]  /*0380*/  LDG.E R21, desc[UR4][R14.64+0xc] ;  /* 0x00000c040e157981 */ /* 0x000ea2000c1e1900 */
[----:B------:R-:W-:-:S03]  /*0390*/  IMAD.WIDE.U32 R22, R28, 0x4, R12 ;  /* 0x000000041c167825 */ /* 0x000fc600078e000c */
[----:B------:R-:W3:Y:S04]  /*03a0*/  LDG.E R19, desc[UR4][R14.64+0x8] ;  /* 0x000008040e137981 */ /* 0x000ee8000c1e1900 */
[----:B------:R-:W3:Y:S01]  /*03b0*/  LDG.E R22, desc[UR4][R22.64] ;  /* 0x0000000416167981 */ /* 0x000ee2000c1e1900 */
[----:B-----5:R-:W-:Y:S02]  /*03c0*/  IMAD R18, R25, R20, R24 ;  /* 0x0000001419127224 */ /* 0x020fe400078e0218 */
[----:B------:R-:W-:-:S06]  /*03d0*/  IMAD.WIDE.U32 R24, R29, 0x4, R12 ;  /* 0x000000041d187825 */ /* 0x000fcc00078e000c */
[----:B------:R-:W2:Y:S01]  /*03e0*/  LDG.E R24, desc[UR4][R24.64] ;  /* 0x0000000418187981 */ /* 0x000ea2000c1e1900 */
[----:B------:R-:W-:Y:S01]  /*03f0*/  IADD3 R9, PT, PT, R9, 0x8, RZ ;  /* 0x0000000809097810 */ /* 0x000fe20007ffe0ff */
[----:B---3--:R-:W-:Y:S01]  /*0400*/  IMAD R18, R19, R22, R18 ;  /* 0x0000001613127224 */ /* 0x008fe200078e0212 */
[----:B------:R-:W-:-:S04]  /*0410*/  IADD3 R19, P1, PT, R14, 0x20, RZ ;  /* 0x000000200e137810 */ /* 0x000fc80007f3e0ff */
[----:B------:R-:W-:Y:S02]  /*0420*/  IADD3.X R22, PT, PT, RZ, R15, RZ, P1, !PT ;  /* 0x0000000fff167210 */ /* 0x000fe40000ffe4ff */
[----:B------:R-:W-:Y:S01]  /*0430*/  ISETP.NE.AND P1, PT, R9, RZ, PT ;  /* 0x000000ff0900720c */ /* 0x000fe20003f25270 */
[C---:B------:R-:W-:Y:S01]  /*0440*/  IMAD R26, R5.reuse, 0x8, R26 ;  /* 0x00000008051a7824 */ /* 0x040fe200078e021a */
[C---:B------:R-:W-:Y:S01]  /*0450*/  LEA R4, R5.reuse, R4, 0x3 ;  /* 0x0000000405047211 */ /* 0x040fe200078e18ff */
[C---:B------:R-:W-:Y:S01]  /*0460*/  IMAD.WIDE.U32 R16, R5.reuse, 0x20, R16 ;  /* 0x0000002005107825 */ /* 0x040fe200078e0010 */
[C---:B------:R-:W-:Y:S02]  /*0470*/  LEA R10, R5.reuse, R10, 0x3 ;  /* 0x0000000a050a7211 */ /* 0x040fe400078e18ff */
[C---:B------:R-:W-:Y:S02]  /*0480*/  LEA R11, R5.reuse, R11, 0x3 ;  /* 0x0000000b050b7211 */ /* 0x040fe400078e18ff */
[----:B------:R-:W-:-:S02]  /*0490*/  LEA R27, R5, R27, 0x3 ;  /* 0x0000001b051b7211 */ /* 0x000fc400078e18ff */
[C---:B------:R-:W-:Y:S02]  /*04a0*/  LEA R28, R5.reuse, R28, 0x3 ;  /* 0x0000001c051c7211 */ /* 0x040fe400078e18ff */
[----:B------:R-:W-:Y:S01]  /*04b0*/  LEA R29, R5, R29, 0x3 ;  /* 0x0000001d051d7211 */ /* 0x000fe200078e18ff */
[----:B--2---:R-:W-:Y:S01]  /*04c0*/  IMAD R20, R21, R24, R18 ;  /* 0x0000001815147224 */ /* 0x004fe200078e0212 */
[----:B------:R-:W-:Y:S06]  /*04d0*/  @P1 BRA `(.L_x_2) ;  /* 0xfffffffc00481947 */ /* 0x000fec000383ffff */
.L_x_1:
[----:B------:R-:W-:Y:S05]  /*04e0*/  @!P0 BRA `(.L_x_0) ;  /* 0x00000004000c8947 */ /* 0x000fea0003800000 */
[----:B------:R-:W-:Y:S02]  /*04f0*/  ISETP.GE.U32.AND P1, PT, R6, 0x4, PT ;  /* 0x000000040600780c */ /* 0x000fe40003f26070 */
[----:B------:R-:W-:-:S04]  /*0500*/  LOP3.LUT R4, R0, 0x3, RZ, 0xc0, !PT ;  /* 0x0000000300047812 */ /* 0x000fc800078ec0ff */
[----:B------:R-:W-:-:S07]  /*0510*/  ISETP.NE.AND P0, PT, R4, RZ, PT ;  /* 0x000000ff0400720c */ /* 0x000fce0003f05270 */
[----:B------:R-:W-:Y:S06]  /*0520*/  @!P1 BRA `(.L_x_3) ;  /* 0x0000000000789947 */ /* 0x000fec0003800000 */
[----:B------:R-:W0:Y:S01]  /*0530*/  LDC.64 R16, c[0x0][0x380] ;  /* 0x0000e000ff107b82 */ /* 0x000e220000000a00 */
[----:B------:R-:W1:Y:S01]  /*0540*/  LDCU.64 UR6, c[0x0][0x380] ;  /* 0x00007000ff0677ac */ /* 0x000e620008000a00 */
[-C--:B------:R-:W-:Y:S01]  /*0550*/  IMAD R18, R8, R5.reuse, R2 ;  /* 0x0000000508127224 */ /* 0x080fe200078e0202 */
[CC--:B------:R-:W-:Y:S02]  /*0560*/  IADD3 R9, PT, PT, R7.reuse, R8.reuse, RZ ;  /* 0x0000000807097210 */ /* 0x0c0fe40007ffe0ff */
[----:B------:R-:W-:Y:S02]  /*0570*/  IADD3 R11, P1, PT, R7, R8, RZ ;  /* 0x00000008070b7210 */ /* 0x000fe40007f3e0ff */
[----:B------:R-:W-:Y:S01]  /*0580*/  IADD3 R6, PT, PT, R18, R5, RZ ;  /* 0x0000000512067210 */ /* 0x000fe20007ffe0ff */
[----:B------:R-:W2:Y:S01]  /*0590*/  LDC.64 R12, c[0x0][0x388] ;  /* 0x0000e200ff0c7b82 */ /* 0x000ea20000000a00 */
[----:B------:R-:W-:Y:S02]  /*05a0*/  IADD3.X R22, PT, PT, RZ, RZ, RZ, P1, !PT ;  /* 0x000000ffff167210 */ /* 0x000fe40000ffe4ff */
[----:B-1----:R-:W-:-:S04]  /*05b0*/  LEA R10, P1, R11, UR6, 0x2 ;  /* 0x000000060b0a7c11 */ /* 0x002fc8000f8210ff */
[----:B------:R-:W-:Y:S01]  /*05c0*/  LEA.HI.X R11, R11, UR7, R22, 0x2, P1 ;  /* 0x000000070b0b7c11 */ /* 0x000fe200088f1416 */
[----:B0-----:R-:W-:-:S04]  /*05d0*/  IMAD.WIDE.U32 R16, R9, 0x4, R16 ;  /* 0x0000000409107825 */ /* 0x001fc800078e0010 */
[----:B------:R-:W3:Y:S01]  /*05e0*/  LDG.E R21, desc[UR4][R10.64+0xc] ;  /* 0x00000c040a157981 */ /* 0x000ee2000c1e1900 */
[----:B--2---:R-:W-:-:S03]  /*05f0*/  IMAD.WIDE.U32 R18, R18, 0x4, R12 ;  /* 0x0000000412127825 */ /* 0x004fc600078e000c */
[----:B------:R-:W2:Y:S01]  /*0600*/  LDG.E R17, desc[UR4][R16.64] ;  /* 0x0000000410117981 */ /* 0x000ea2000c1e1900 */
[----:B------:R-:W-:-:S03]  /*0610*/  IMAD.WIDE.U32 R14, R6, 0x4, R12 ;  /* 0x00000004060e7825 */ /* 0x000fc600078e000c */
[----:B------:R-:W2:Y:S01]  /*0620*/  LDG.E R18, desc[UR4][R18.64] ;  /* 0x0000000412127981 */ /* 0x000ea2000c1e1900 */
[----:B------:R-:W-:-:S03]  /*0630*/  IMAD.IADD R6, R6, 0x1, R5 ;  /* 0x0000000106067824 */ /* 0x000fc600078e0205 */
[----:B------:R-:W4:Y:S01]  /*0640*/  LDG.E R14, desc[UR4][R14.64] ;  /* 0x000000040e0e7981 */ /* 0x000f22000c1e1900 */
[C-C-:B------:R-:W-:Y:S01]  /*0650*/  IMAD.WIDE.U32 R22, R6.reuse, 0x4, R12.reuse ;  /* 0x0000000406167825 */ /* 0x140fe200078e000c */
[----:B------:R-:W-:Y:S02]  /*0660*/  IADD3 R9, PT, PT, R6, R5, RZ ;  /* 0x0000000506097210 */ /* 0x000fe40007ffe0ff */
[----:B------:R-:W4:Y:S03]  /*0670*/  LDG.E R6, desc[UR4][R10.64+0x4] ;  /* 0x000004040a067981 */ /* 0x000f26000c1e1900 */
[----:B------:R-:W-:Y:S01]  /*0680*/  IMAD.WIDE.U32 R12, R9, 0x4, R12 ;  /* 0x00000004090c7825 */ /* 0x000fe200078e000c */
[----:B------:R-:W5:Y:S04]  /*0690*/  LDG.E R22, desc[UR4][R22.64] ;  /* 0x0000000416167981 */ /* 0x000f68000c1e1900 */
[----:B------:R-:W5:Y:S04]  /*06a0*/  LDG.E R9, desc[UR4][R10.64+0x8] ;  /* 0x000008040a097981 */ /* 0x000f68000c1e1900 */
[----:B------:R-:W3:Y:S01]  /*06b0*/  LDG.E R12, desc[UR4][R12.64] ;  /* 0x000000040c0c7981 */ /* 0x000ee2000c1e1900 */
[----:B------:R-:W-:Y:S01]  /*06c0*/  IADD3 R8, PT, PT, R8, 0x4, RZ ;  /* 0x0000000408087810 */ /* 0x000fe20007ffe0ff */
[----:B--2---:R-:W-:-:S04]  /*06d0*/  IMAD R17, R17, R18, R20 ;  /* 0x0000001211117224 */ /* 0x004fc800078e0214 */
[----:B----4-:R-:W-:-:S04]  /*06e0*/  IMAD R6, R6, R14, R17 ;  /* 0x0000000e06067224 */ /* 0x010fc800078e0211 */
[----:B-----5:R-:W-:-:S04]  /*06f0*/  IMAD R6, R9, R22, R6 ;  /* 0x0000001609067224 */ /* 0x020fc800078e0206 */
[----:B---3--:R-:W-:-:S07]  /*0700*/  IMAD R20, R21, R12, R6 ;  /* 0x0000000c15147224 */ /* 0x008fce00078e0206 */
.L_x_3:
[----:B------:R-:W-:Y:S05]  /*0710*/  @!P0 BRA `(.L_x_0) ;  /* 0x0000000000808947 */ /* 0x000fea0003800000 */
[----:B------:R-:W-:Y:S01]  /*0720*/  ISETP.NE.AND P1, PT, R4, 0x1, PT ;  /* 0x000000010400780c */ /* 0x000fe20003f25270 */
[----:B------:R-:W0:Y:S01]  /*0730*/  LDC.64 R18, c[0x0][0x380] ;  /* 0x0000e000ff127b82 */ /* 0x000e220000000a00 */
[----:B------:R-:W-:-:S04]  /*0740*/  LOP3.LUT R0, R0, 0x1, RZ, 0xc0, !PT ;  /* 0x0000000100007812 */ /* 0x000fc800078ec0ff */
[----:B------:R-:W-:-:S03]  /*0750*/  ISETP.NE.U32.AND P0, PT, R0, 0x1, PT ;  /* 0x000000010000780c */ /* 0x000fc60003f05070 */
[----:B------:R-:W1:Y:S04]  /*0760*/  LDC.64 R14, c[0x0][0x388] ;  /* 0x0000e200ff0e7b82 */ /* 0x000e680000000a00 */
[-C--:B------:R-:W-:Y:S01]  /*0770*/  @P1 IMAD R0, R8, R5.reuse, R2 ;  /* 0x0000000508001224 */ /* 0x080fe200078e0202 */
[CC--:B------:R-:W-:Y:S02]  /*0780*/  @P1 IADD3 R23, PT, PT, R7.reuse, R8.reuse, RZ ;  /* 0x0000000807171210 */ /* 0x0c0fe40007ffe0ff */
[----:B------:R-:W-:Y:S01]  /*0790*/  @P1 IADD3 R4, P2, PT, R7, R8, RZ ;  /* 0x0000000807041210 */ /* 0x000fe20007f5e0ff */
[----:B------:R-:W2:Y:S01]  /*07a0*/  @P1 LDC.64 R16, c[0x0][0x380] ;  /* 0x0000e000ff101b82 */ /* 0x000ea20000000a00 */
[----:B------:R-:W-:Y:S02]  /*07b0*/  @P1 IADD3 R9, PT, PT, R0, R5, RZ ;  /* 0x0000000500091210 */ /* 0x000fe40007ffe0ff */
[----:B------:R-:W-:-:S02]  /*07c0*/  @P1 IADD3 R8, PT, PT, R8, 0x2, RZ ;  /* 0x0000000208081810 */ /* 0x000fc40007ffe0ff */
[----:B------:R-:W-:-:S03]  /*07d0*/  @P1 IADD3.X R6, PT, PT, RZ, RZ, RZ, P2, !PT ;  /* 0x000000ffff061210 */ /* 0x000fc600017fe4ff */
[----:B------:R-:W3:Y:S01]  /*07e0*/  LDC.64 R10, c[0x0][0x380] ;  /* 0x0000e000ff0a7b82 */ /* 0x000ee20000000a00 */
[----:B0-----:R-:W-:-:S07]  /*07f0*/  @P1 IMAD.WIDE.U32 R22, R23, 0x4, R18 ;  /* 0x0000000417161825 */ /* 0x001fce00078e0012 */
[----:B------:R-:W0:Y:S01]  /*0800*/  LDC.64 R12, c[0x0][0x388] ;  /* 0x0000e200ff0c7b82 */ /* 0x000e220000000a00 */
[--C-:B-1----:R-:W-:Y:S01]  /*0810*/  @P1 IMAD.WIDE.U32 R18, R0, 0x4, R14.reuse ;  /* 0x0000000400121825 */ /* 0x102fe200078e000e */
[----:B------:R-:W-:Y:S01]  /*0820*/  @!P0 IADD3 R7, PT, PT, R7, R8, RZ ;  /* 0x0000000807078210 */ /* 0x000fe20007ffe0ff */
[----:B------:R-:W4:Y:S02]  /*0830*/  @P1 LDG.E R23, desc[UR4][R22.64] ;  /* 0x0000000416171981 */ /* 0x000f24000c1e1900 */
[----:B------:R-:W-:Y:S02]  /*0840*/  @P1 IMAD.WIDE.U32 R14, R9, 0x4, R14 ;  /* 0x00000004090e1825 */ /* 0x000fe400078e000e */
[----:B------:R-:W4:Y:S01]  /*0850*/  @P1 LDG.E R18, desc[UR4][R18.64] ;  /* 0x0000000412121981 */ /* 0x000f22000c1e1900 */
[C---:B--2---:R-:W-:Y:S01]  /*0860*/  @P1 LEA R16, P2, R4.reuse, R16, 0x2 ;  /* 0x0000001004101211 */ /* 0x044fe200078410ff */
[----:B------:R-:W-:Y:S02]  /*0870*/  @!P0 IMAD R9, R5, R8, R2 ;  /* 0x0000000805098224 */ /* 0x000fe400078e0202 */
[----:B------:R-:W2:Y:S01]  /*0880*/  @P1 LDG.E R14, desc[UR4][R14.64] ;  /* 0x000000040e0e1981 */ /* 0x000ea2000c1e1900 */
[----:B------:R-:W-:Y:S01]  /*0890*/  @P1 LEA.HI.X R17, R4, R17, R6, 0x2, P2 ;  /* 0x0000001104111211 */ /* 0x000fe200010f1406 */
[----:B---3--:R-:W-:-:S04]  /*08a0*/  @!P0 IMAD.WIDE.U32 R10, R7, 0x4, R10 ;  /* 0x00000004070a8825 */ /* 0x008fc800078e000a */
[----:B------:R-:W2:Y:S04]  /*08b0*/  @P1 LDG.E R16, desc[UR4][R16.64+0x4] ;  /* 0x0000040410101981 */ /* 0x000ea8000c1e1900 */
[----:B------:R-:W3:Y:S01]  /*08c0*/  @!P0 LDG.E R11, desc[UR4][R10.64] ;  /* 0x000000040a0b8981 */ /* 0x000ee2000c1e1900 */
[----:B0-----:R-:W-:-:S06]  /*08d0*/  @!P0 IMAD.WIDE.U32 R12, R9, 0x4, R12 ;  /* 0x00000004090c8825 */ /* 0x001fcc00078e000c */
[----:B------:R-:W3:Y:S01]  /*08e0*/  @!P0 LDG.E R12, desc[UR4][R12.64] ;  /* 0x000000040c0c8981 */ /* 0x000ee2000c1e1900 */
[----:B----4-:R-:W-:-:S04]  /*08f0*/  @P1 IMAD R23, R23, R18, R20 ;  /* 0x0000001217171224 */ /* 0x010fc800078e0214 */
[----:B--2---:R-:W-:-:S04]  /*0900*/  @P1 IMAD R20, R16, R14, R23 ;  /* 0x0000000e10141224 */ /* 0x004fc800078e0217 */
[----:B---3--:R-:W-:-:S07]  /*0910*/  @!P0 IMAD R20, R11, R12, R20 ;  /* 0x0000000c0b148224 */ /* 0x008fce00078e0214 */
.L_x_0:
[----:B------:R-:W0:Y:S01]  /*0920*/  LDC.64 R6, c[0x0][0x390] ;  /* 0x0000e400ff067b82 */ /* 0x000e220000000a00 */
[----:B------:R-:W-:-:S04]  /*0930*/  IMAD R3, R3, R5, R2 ;  /* 0x0000000503037224 */ /* 0x000fc800078e0202 */
[----:B0-----:R-:W-:-:S05]  /*0940*/  IMAD.WIDE.U32 R2, R3, 0x4, R6 ;  /* 0x0000000403027825 */ /* 0x001fca00078e0006 */
[----:B------:R-:W-:Y:S01]  /*0950*/  STG.E desc[UR4][R2.64], R20 ;  /* 0x0000001402007986 */ /* 0x000fe2000c101904 */
[----:B------:R-:W-:Y:S05]  /*0960*/  EXIT ;  /* 0x000000000000794d */ /* 0x000fea0003800000 */
.L_x_4:
[----:B------:R-:W-:-:S00]  /*0970*/  BRA `(.L_x_4) ;  /* 0xfffffffc00fc7947 */ /* 0x000fc0000383ffff */
[----:B------:R-:W-:-:S00]  /*0980*/  NOP ;  /* 0x0000000000007918 */ /* 0x000fc00000000000 */
[----:B------:R-:W-:-:S00]  /*0990*/  NOP ;  /* 0x0000000000007918 */ /* 0x000fc00000000000 */
[----:B------:R-:W-:-:S00]  /*09a0*/  NOP ;  /* 0x0000000000007918 */ /* 0x000fc00000000000 */
[----:B------:R-:W-:-:S00]  /*09b0*/  NOP ;  /* 0x0000000000007918 */ /* 0x000fc00000000000 */
[----:B------:R-:W-:-:S00]  /*09c0*/  NOP ;  /* 0x0000000000007918 */ /* 0x000fc00000000000 */
[----:B------:R-:W-:-:S00]  /*09d0*/  NOP ;  /* 0x0000000000007918 */ /* 0x000fc00000000000 */
[----:B------:R-:W-:-:S00]  /*09e0*/  NOP ;  /* 0x0000000000007918 */ /* 0x000fc00000000000 */
[----:B------:R-:W-:-:S00]  /*09f0*/  NOP ;  /* 0x0000000000007918 */ /* 0x000fc00000000000 */
.L_x_28:


//--------------------- .text._Z22multiplyKernel_colwisePiS_S_ii --------------------------
	.section	.text._Z22multiplyKernel_colwisePiS_S_ii,"ax",@progbits
	.align	128
        .global         _Z22multiplyKernel_colwisePiS_S_ii
        .type           _Z22multiplyKernel_colwisePiS_S_ii,@function
        .size           _Z22multiplyKernel_colwisePiS_S_ii,(.L_x_29 - _Z22multiplyKernel_colwisePiS_S_ii)
        .other          _Z22multiplyKernel_colwisePiS_S_ii,@"STO_CUDA_ENTRY STV_DEFAULT"
_Z22multiplyKernel_colwisePiS_S_ii:
.text._Z22multiplyKernel_colwisePiS_S_ii:
[----:B------:R-:W-:Y:S08]  /*0000*/  LDC R1, c[0x0][0x37c] ;  /* 0x0000df00ff017b82 */ /* 0x000ff00000000800 */
[----:B------:R-:W0:Y:S02]  /*0010*/  LDC R0, c[0x0][0x398] ;  /* 0x0000e600ff007b82 */ /* 0x000e240000000800 */
[----:B0-----:R-:W-:-:S13]  /*0020*/  ISETP.GE.AND P0, PT, R0, 0x1, PT ;  /* 0x000000010000780c */ /* 0x001fda0003f06270 */
[----:B------:R-:W-:Y:S05]  /*0030*/  @!P0 EXIT ;  /* 0x000000000000894d */ /* 0x000fea0003800000 */
[----:B------:R-:W0:Y:S01]  /*0040*/  LDCU UR14, c[0x0][0x39c] ;  /* 0x00007380ff0e77ac */ /* 0x000e220008000800 */
[----:B------:R-:W1:Y:S01]  /*0050*/  S2R R18, SR_TID.X ;  /* 0x0000000000127919 */ /* 0x000e620000002100 */
[----:B------:R-:W2:Y:S01]  /*0060*/  LDCU UR25, c[0x0][0x360] ;  /* 0x00006c00ff1977ac */ /* 0x000ea20008000800 */
[----:B------:R-:W3:Y:S01]  /*0070*/  LDCU.64 UR22, c[0x0][0x358] ;  /* 0x00006b00ff1677ac */ /* 0x000ee20008000a00 */
[----:B0-----:R-:W-:-:S09]  /*0080*/  UISETP.GE.AND UP0, UPT, UR14, 0x1, UPT ;  /* 0x000000010e00788c */ /* 0x001fd2000bf06270 */
[----:B--23--:R-:W-:Y:S05]  /*0090*/  BRA.U !UP0, `(.L_x_5) ;  /* 0x0000000908f47547 */ /* 0x00cfea000b800000 */
[----:B------:R-:W0:Y:S01]  /*00a0*/  LDC.64 R4, c[0x0][0x388] ;  /* 0x0000e200ff047b82 */ /* 0x000e220000000a00 */
[----:B------:R-:W-:Y:S01]  /*00b0*/  ULOP3.LUT UR24, UR14, 0x7, URZ, 0xc0, !UPT ;  /* 0x000000070e187892 */ /* 0x000fe2000f8ec0ff */
[----:B------:R-:W-:Y:S01]  /*00c0*/  MOV R19, UR25 ;  /* 0x0000001900137c02 */ /* 0x000fe20008000f00 */
[----:B------:R-:W-:Y:S02]  /*00d0*/  ULOP3.LUT UR15, UR14, 0x7ffffff8, URZ, 0xc0, !UPT ;  /* 0x7ffffff80e0f7892 */ /* 0x000fe4000f8ec0ff */
[----:B------:R-:W-:Y:S02]  /*00e0*/  UIADD3 UR4, UPT, UPT, UR24, -0x1, URZ ;  /* 0xffffffff18047890 */ /* 0x000fe4000fffe0ff */
[----:B-1----:R-:W-:Y:S01]  /*00f0*/  IMAD R19, R19, 0x7, R18 ;  /* 0x0000000713137824 */ /* 0x002fe200078e0212 */
[----:B------:R-:W-:Y:S02]  /*0100*/  ULOP3.LUT UR14, UR14, 0x3, URZ, 0xc0, !UPT ;  /* 0x000000030e0e7892 */ /* 0x000fe4000f8ec0ff */
[----:B------:R-:W-:-:S02]  /*0110*/  UISETP.GE.U32.AND UP0, UPT, UR4, 0x3, UPT ;  /* 0x000000030400788c */ /* 0x000fc4000bf06070 */
[----:B------:R-:W-:Y:S01]  /*0120*/  UIADD3 UR20, UPT, UPT, -UR15, URZ, URZ ;  /* 0x000000ff0f147290 */ /* 0x000fe2000fffe1ff */
[----:B------:R-:W-:Y:S01]  /*0130*/  UMOV UR4, URZ ;  /* 0x000000ff00047c82 */ /* 0x000fe20008000000 */
[----:B0-----:R-:W-:-:S10]  /*0140*/  IMAD.WIDE.U32 R4, R18, 0x4, R4 ;  /* 0x0000000412047825 */ /* 0x001fd400078e0004 */
.L_x_10:
[----:B0-----:R-:W0:Y:S01]  /*0150*/  LDCU UR13, c[0x0][0x39c] ;  /* 0x00007380ff0d77ac */ /* 0x001e220008000800 */
[----:B------:R-:W-:Y:S01]  /*0160*/  HFMA2 R0, -RZ, RZ, 0, 0 ;  /* 0x00000000ff007431 */ /* 0x000fe200000001ff */
[----:B------:R-:W-:Y:S01]  /*0170*/  UMOV UR5, URZ ;  /* 0x000000ff00057c82 */ /* 0x000fe20008000000 */
[----:B0-----:R-:W-:Y:S02]  /*0180*/  UISETP.GE.U32.AND UP1, UPT, UR13, 0x8, UPT ;  /* 0x000000080d00788c */ /* 0x001fe4000bf26070 */
[----:B------:R-:W-:-:S07]  /*0190*/  UIMAD UR21, UR4, UR13, URZ ;  /* 0x0000000d041572a4 */ /* 0x000fce000f8e02ff */
[----:B------:R-:W-:Y:S05]  /*01a0*/  BRA.U !UP1, `(.L_x_6) ;  /* 0x0000000509307547 */ /* 0x000fea000b800000 */
[----:B------:R-:W0:Y:S01]  /*01b0*/  LDCU.64 UR6, c[0x0][0x380] ;  /* 0x00007000ff0677ac */ /* 0x000e220008000a00 */
[----:B------:R-:W-:Y:S01]  /*01c0*/  MOV R21, UR25 ;  /* 0x0000001900157c02 */ /* 0x000fe20008000f00 */
[----:B------:R-:W-:Y:S01]  /*01d0*/  IMAD.U32 R27, RZ, RZ, UR25 ;  /* 0x00000019ff1b7e24 */ /* 0x000fe2000f8e00ff */
[----:B------:R-:W-:Y:S01]  /*01e0*/  MOV R25, UR25 ;  /* 0x0000001900197c02 */ /* 0x000fe20008000f00 */
[----:B------:R-:W-:Y:S01]  /*01f0*/  IMAD.MOV.U32 R0, RZ, RZ, RZ ;  /* 0x000000ffff007224 */ /* 0x000fe200078e00ff */
[----:B------:R-:W-:Y:S01]  /*0200*/  MOV R23, UR25 ;  /* 0x0000001900177c02 */ /* 0x000fe20008000f00 */
[--C-:B------:R-:W-:Y:S01]  /*0210*/  IMAD R21, R21, 0x2, R18.reuse ;  /* 0x0000000215157824 */ /* 0x100fe200078e0212 */
[----:B------:R-:W-:Y:S01]  /*0220*/  MOV R7, UR25 ;  /* 0x0000001900077c02 */ /* 0x000fe20008000f00 */
[--C-:B------:R-:W-:Y:S01]  /*0230*/  IMAD R25, R25, 0x3, R18.reuse ;  /* 0x0000000319197824 */ /* 0x100fe200078e0212 */
[----:B------:R-:W-:Y:S01]  /*0240*/  IADD3 R29, PT, PT, R18, UR25, RZ ;  /* 0x00000019121d7c10 */ /* 0x000fe2000fffe0ff */
[--C-:B------:R-:W-:Y:S01]  /*0250*/  IMAD R23, R23, 0x5, R18.reuse ;  /* 0x0000000517177824 */ /* 0x100fe200078e0212 */
[----:B------:R-:W-:Y:S01]  /*0260*/  MOV R22, R19 ;  /* 0x0000001300167202 */ /* 0x000fe20000000f00 */
[----:B------:R-:W-:Y:S01]  /*0270*/  IMAD R20, R7, 0x6, R18 ;  /* 0x0000000607147824 */ /* 0x000fe200078e0212 */
[----:B------:R-:W-:-:S02]  /*0280*/  MOV R2, R4 ;  /* 0x0000000400027202 */ /* 0x000fc40000000f00 */
[----:B------:R-:W-:Y:S02]  /*0290*/  MOV R3, R5 ;  /* 0x0000000500037202 */ /* 0x000fe40000000f00 */
[----:B------:R-:W-:Y:S01]  /*02a0*/  LEA R27, R27, R18, 0x2 ;  /* 0x000000121b1b7211 */ /* 0x000fe200078e10ff */
[----:B0-----:R-:W-:-:S04]  /*02b0*/  UIMAD.WIDE.U32 UR6, UR21, 0x4, UR6 ;  /* 0x00000004150678a5 */ /* 0x001fc8000f8e0006 */
[----:B------:R-:W-:-:S04]  /*02c0*/  UIADD3 UR5, UP1, UPT, UR6, 0x10, URZ ;  /* 0x0000001006057890 */ /* 0x000fc8000ff3e0ff */
[----:B------:R-:W-:Y:S02]  /*02d0*/  UIADD3.X UR6, UPT, UPT, URZ, UR7, URZ, UP1, !UPT ;  /* 0x00000007ff067290 */ /* 0x000fe40008ffe4ff */
[----:B------:R-:W-:Y:S01]  /*02e0*/  MOV R10, UR5 ;  /* 0x00000005000a7c02 */ /* 0x000fe20008000f00 */
[----:B------:R-:W-:-:S03]  /*02f0*/  UMOV UR5, UR20 ;  /* 0x0000001400057c82 */ /* 0x000fc60008000000 */
[----:B------:R-:W-:-:S07]  /*0300*/  MOV R13, UR6 ;  /* 0x00000006000d7c02 */ /* 0x000fce0008000f00 */
.L_x_7:
[----:B------:R-:W0:Y:S01]  /*0310*/  LDC.64 R6, c[0x0][0x388] ;  /* 0x0000e200ff067b82 */ /* 0x000e220000000a00 */
[----:B------:R-:W-:Y:S01]  /*0320*/  MOV R8, R10 ;  /* 0x0000000a00087202 */ /* 0x000fe20000000f00 */
[----:B------:R-:W-:Y:S01]  /*0330*/  IMAD.MOV.U32 R9, RZ, RZ, R13 ;  /* 0x000000ffff097224 */ /* 0x000fe200078e000d */
[----:B------:R-:W2:Y:S04]  /*0340*/  LDG.E R10, desc[UR22][R2.64] ;  /* 0x00000016020a7981 */ /* 0x000ea8000c1e1900 */
[----:B------:R-:W2:Y:S04]  /*0350*/  LDG.E R11, desc[UR22][R8.64+-0x10] ;  /* 0xfffff016080b7981 */ /* 0x000ea8000c1e1900 */
[----:B------:R-:W3:Y:S04]  /*0360*/  LDG.E R13, desc[UR22][R8.64+-0xc] ;  /* 0xfffff416080d7981 */ /* 0x000ee8000c1e1900 */
[----:B------:R-:W4:Y:S04]  /*0370*/  LDG.E R26, desc[UR22][R8.64+-0x8] ;  /* 0xfffff816081a7981 */ /* 0x000f28000c1e1900 */
[----:B------:R-:W5:Y:S04]  /*0380*/  LDG.E R24, desc[UR22][R8.64+-0x4] ;  /* 0xfffffc1608187981 */ /* 0x000f68000c1e1900 */
[----:B------:R-:W5:Y:S01]  /*0390*/  LDG.E R28, desc[UR22][R8.64+0x4] ;  /* 0x00000416081c7981 */ /* 0x000f62000c1e1900 */
[----:B0-----:R-:W-:-:S04]  /*03a0*/  IMAD.WIDE.U32 R14, R29, 0x4, R6 ;  /* 0x000000041d0e7825 */ /* 0x001fc800078e0006 */
[----:B------:R-:W-:Y:S02]  /*03b0*/  IMAD.WIDE.U32 R16, R21, 0x4, R6 ;  /* 0x0000000415107825 */ /* 0x000fe400078e0006 */
[----:B------:R-:W3:Y:S04]  /*03c0*/  LDG.E R14, desc[UR22][R14.64] ;  /* 0x000000160e0e7981 */ /* 0x000ee8000c1e1900 */
[----:B------:R3:W4:Y:S01]  /*03d0*/  LDG.E R16, desc[UR22][R16.64] ;  /* 0x0000001610107981 */ /* 0x000722000c1e1900 */
[----:B--2---:R-:W-:Y:S02]  /*03e0*/  IMAD R0, R11, R10, R0 ;  /* 0x0000000a0b007224 */ /* 0x004fe400078e0200 */
[----:B------:R-:W-:-:S06]  /*03f0*/  IMAD.WIDE.U32 R10, R25, 0x4, R6 ;  /* 0x00000004190a7825 */ /* 0x000fcc00078e0006 */
[----:B------:R-:W5:Y:S04]  /*0400*/  LDG.E R10, desc[UR22][R10.64] ;  /* 0x000000160a0a7981 */ /* 0x000f68000c1e1900 */
[----:B------:R-:W2:Y:S01]  /*0410*/  LDG.E R11, desc[UR22][R8.64+0x8] ;  /* 0x00000816080b7981 */ /* 0x000ea2000c1e1900 */
[----:B---3--:R-:W-:Y:S02]  /*0420*/  IMAD R17, R13, R14, R0 ;  /* 0x0000000e0d117224 */ /* 0x008fe400078e0200 */
[--C-:B------:R-:W-:Y:S01]  /*0430*/  IMAD.WIDE.U32 R12, R27, 0x4, R6.reuse ;  /* 0x000000041b0c7825 */ /* 0x100fe200078e0006 */
[----:B------:R-:W3:Y:S03]  /*0440*/  LDG.E R0, desc[UR22][R8.64] ;  /* 0x0000001608007981 */ /* 0x000ee6000c1e1900 */
[----:B------:R-:W-:-:S02]  /*0450*/  IMAD.WIDE.U32 R14, R23, 0x4, R6 ;  /* 0x00000004170e7825 */ /* 0x000fc400078e0006 */
[----:B------:R-:W3:Y:S02]  /*0460*/  LDG.E R13, desc[UR22][R12.64] ;  /* 0x000000160c0d7981 */ /* 0x000ee4000c1e1900 */
[----:B----4-:R-:W-:Y:S02]  /*0470*/  IMAD R26, R26, R16, R17 ;  /* 0x000000101a1a7224 */ /* 0x010fe400078e0211 */
[--C-:B------:R-:W-:Y:S01]  /*0480*/  IMAD.WIDE.U32 R16, R20, 0x4, R6.reuse ;  /* 0x0000000414107825 */ /* 0x100fe200078e0006 */
[----:B------:R-:W4:Y:S03]  /*0490*/  LDG.E R14, desc[UR22][R14.64] ;  /* 0x000000160e0e7981 */ /* 0x000f26000c1e1900 */
[----:B------:R-:W-:Y:S02]  /*04a0*/  IMAD.WIDE.U32 R6, R22, 0x4, R6 ;  /* 0x0000000416067825 */ /* 0x000fe400078e0006 */
[----:B------:R-:W2:Y:S04]  /*04b0*/  LDG.E R16, desc[UR22][R16.64] ;  /* 0x0000001610107981 */ /* 0x000ea8000c1e1900 */
[----:B------:R0:W2:Y:S04]  /*04c0*/  LDG.E R7, desc[UR22][R6.64] ;  /* 0x0000001606077981 */ /* 0x0000a8000c1e1900 */
[----:B------:R1:W2:Y:S01]  /*04d0*/  LDG.E R12, desc[UR22][R8.64+0xc] ;  /* 0x00000c16080c7981 */ /* 0x0002a2000c1e1900 */
[----:B------:R-:W-:-:S04]  /*04e0*/  UIADD3 UR5, UPT, UPT, UR5, 0x8, URZ ;  /* 0x0000000805057890 */ /* 0x000fc8000fffe0ff */
[----:B------:R-:W-:Y:S01]  /*04f0*/  UISETP.NE.AND UP1, UPT, UR5, URZ, UPT ;  /* 0x000000ff0500728c */ /* 0x000fe2000bf25270 */
[----:B0-----:R-:W-:-:S04]  /*0500*/  MOV R6, UR25 ;  /* 0x0000001900067c02 */ /* 0x001fc80008000f00 */
[C---:B------:R-:W-:Y:S02]  /*0510*/  LEA R25, R6.reuse, R25, 0x3 ;  /* 0x0000001906197211 */ /* 0x040fe400078e18ff */
[----:B------:R-:W-:Y:S01]  /*0520*/  LEA R23, R6, R23, 0x3 ;  /* 0x0000001706177211 */ /* 0x000fe200078e18ff */
[----:B-----5:R-:W-:Y:S01]  /*0530*/  IMAD R10, R24, R10, R26 ;  /* 0x0000000a180a7224 */ /* 0x020fe200078e021a */
[----:B------:R-:W-:-:S04]  /*0540*/  MOV R24, UR25 ;  /* 0x0000001900187c02 */ /* 0x000fc80008000f00 */
[C---:B------:R-:W-:Y:S01]  /*0550*/  LEA R21, R24.reuse, R21, 0x3 ;  /* 0x0000001518157211 */ /* 0x040fe200078e18ff */
[----:B------:R-:W-:-:S04]  /*0560*/  IMAD.WIDE.U32 R2, R24, 0x20, R2 ;  /* 0x0000002018027825 */ /* 0x000fc800078e0002 */
[----:B---3--:R-:W-:Y:S01]  /*0570*/  IMAD R0, R0, R13, R10 ;  /* 0x0000000d00007224 */ /* 0x008fe200078e020a */
[----:B------:R-:W-:-:S03]  /*0580*/  IADD3 R10, P0, PT, R8, 0x20, RZ ;  /* 0x00000020080a7810 */ /* 0x000fc60007f1e0ff */
[----:B----4-:R-:W-:Y:S01]  /*0590*/  IMAD R0, R28, R14, R0 ;  /* 0x0000000e1c007224 */ /* 0x010fe200078e0200 */
[----:B------:R-:W-:Y:S01]  /*05a0*/  IADD3.X R13, PT, PT, RZ, R9, RZ, P0, !PT ;  /* 0x00000009ff0d7210 */ /* 0x000fe200007fe4ff */
[----:B-1----:R-:W-:Y:S01]  /*05b0*/  IMAD.U32 R8, RZ, RZ, UR25 ;  /* 0x00000019ff087e24 */ /* 0x002fe2000f8e00ff */
[----:B------:R-:W-:Y:S01]  /*05c0*/  MOV R14, UR25 ;  /* 0x00000019000e7c02 */ /* 0x000fe20008000f00 */
[----:B------:R-:W-:Y:S02]  /*05d0*/  IMAD.U32 R9, RZ, RZ, UR25 ;  /* 0x00000019ff097e24 */ /* 0x000fe4000f8e00ff */
[----:B--2---:R-:W-:Y:S01]  /*05e0*/  IMAD R0, R11, R16, R0 ;  /* 0x000000100b007224 */ /* 0x004fe200078e0200 */
[----:B------:R-:W-:Y:S02]  /*05f0*/  MOV R11, UR25 ;  /* 0x00000019000b7c02 */ /* 0x000fe40008000f00 */
[----:B------:R-:W-:Y:S02]  /*0600*/  LEA R29, R14, R29, 0x3 ;  /* 0x0000001d0e1d7211 */ /* 0x000fe400078e18ff */
[----:B------:R-:W-:-:S02]  /*0610*/  LEA R27, R8, R27, 0x3 ;  /* 0x0000001b081b7211 */ /* 0x000fc400078e18ff */
[----:B------:R-:W-:Y:S01]  /*0620*/  LEA R20, R9, R20, 0x3 ;  /* 0x0000001409147211 */ /* 0x000fe200078e18ff */
[----:B------:R-:W-:Y:S01]  /*0630*/  IMAD R0, R12, R7, R0 ;  /* 0x000000070c007224 */ /* 0x000fe200078e0200 */
[----:B------:R-:W-:Y:S01]  /*0640*/  LEA R22, R11, R22, 0x3 ;  /* 0x000000160b167211 */ /* 0x000fe200078e18ff */
[----:B------:R-:W-:Y:S06]  /*0650*/  BRA.U UP1, `(.L_x_7) ;  /* 0xfffffffd012c7547 */ /* 0x000fec000b83ffff */
[----:B------:R-:W-:-:S05]  /*0660*/  UMOV UR5, UR15 ;  /* 0x0000000f00057c82 */ /* 0x000fca0008000000 */
.L_x_6:
[----:B------:R-:W-:-:S09]  /*0670*/  UISETP.NE.AND UP1, UPT, UR24, URZ, UPT ;  /* 0x000000ff1800728c */ /* 0x000fd2000bf25270 */
[----:B------:R-:W-:Y:S05]  /*0680*/  BRA.U !UP1, `(.L_x_8) ;  /* 0x00000005094c7547 */ /* 0x000fea000b800000 */
[----:B------:R-:W-:Y:S01]  /*0690*/  UISETP.NE.AND UP1, UPT, UR14, URZ, UPT ;  /* 0x000000ff0e00728c */ /* 0x000fe2000bf25270 */
[----:B------:R-:W-:Y:S10]  /*06a0*/  BRA.U !UP0, `(.L_x_9) ;  /* 0x0000000108987547 */ /* 0x000ff4000b800000 */
[----:B------:R-:W0:Y:S01]  /*06b0*/  LDCU.128 UR8, c[0x0][0x380] ;  /* 0x00007000ff0877ac */ /* 0x000e220008000c00 */
[----:B------:R-:W-:Y:S02]  /*06c0*/  HFMA2 R7, -RZ, RZ, 0, 2.384185791015625e-07 ;  /* 0x00000004ff077431 */ /* 0x000fe400000001ff */
[----:B------:R-:W-:Y:S01]  /*06d0*/  IMAD.U32 R3, RZ, RZ, UR5 ;  /* 0x00000005ff037e24 */ /* 0x000fe2000f8e00ff */
[----:B------:R-:W-:Y:S01]  /*06e0*/  MOV R9, 0x4 ;  /* 0x0000000400097802 */ /* 0x000fe20000000f00 */
[----:B------:R-:W1:Y:S02]  /*06f0*/  LDCU.64 UR16, c[0x0][0x380] ;  /* 0x00007000ff1077ac */ /* 0x000e640008000a00 */
[----:B------:R-:W-:Y:S01]  /*0700*/  IMAD R2, R3, UR25, R18 ;  /* 0x0000001903027c24 */ /* 0x000fe2000f8e0212 */
[----:B------:R-:W-:Y:S02]  /*0710*/  UIADD3 UR6, UPT, UPT, UR21, UR5, URZ ;  /* 0x0000000515067290 */ /* 0x000fe4000fffe0ff */
[----:B------:R-:W-:Y:S01]  /*0720*/  UIADD3 UR12, UP2, UPT, UR21, UR5, URZ ;  /* 0x00000005150c7290 */ /* 0x000fe2000ff5e0ff */
[----:B------:R-:W-:Y:S01]  /*0730*/  HFMA2 R10, -RZ, RZ, 0, 2.384185791015625e-07 ;  /* 0x00000004ff0a7431 */ /* 0x000fe200000001ff */
[----:B0-----:R-:W-:Y:S01]  /*0740*/  UIMAD.WIDE.U32 UR6, UR6, 0x4, UR8 ;  /* 0x00000004060678a5 */ /* 0x001fe2000f8e0008 */
[----:B------:R-:W-:Y:S01]  /*0750*/  IMAD.WIDE.U32 R6, R2, R7, UR10 ;  /* 0x0000000a02067e25 */ /* 0x000fe2000f8e0007 */
[----:B------:R-:W-:-:S02]  /*0760*/  UIADD3.X UR8, UPT, UPT, URZ, URZ, URZ, UP2, !UPT ;  /* 0x000000ffff087290 */ /* 0x000fc400097fe4ff */
[----:B-1----:R-:W-:Y:S01]  /*0770*/  ULEA UR9, UP2, UR12, UR16, 0x2 ;  /* 0x000000100c097291 */ /* 0x002fe2000f8410ff */
[----:B------:R-:W-:Y:S01]  /*0780*/  VIADD R2, R2, UR25 ;  /* 0x0000001902027c36 */ /* 0x000fe20008000000 */
[----:B------:R-:W-:Y:S01]  /*0790*/  MOV R13, UR7 ;  /* 0x00000007000d7c02 */ /* 0x000fe20008000f00 */
[----:B------:R0:W2:Y:S01]  /*07a0*/  LDG.E R14, desc[UR22][R6.64] ;  /* 0x00000016060e7981 */ /* 0x0000a2000c1e1900 */
[----:B------:R-:W-:Y:S01]  /*07b0*/  ULEA.HI.X UR8, UR12, UR17, UR8, 0x2, UP2 ;  /* 0x000000110c087291 */ /* 0x000fe200090f1408 */
[----:B------:R-:W-:Y:S01]  /*07c0*/  MOV R12, UR6 ;  /* 0x00000006000c7c02 */ /* 0x000fe20008000f00 */
[C---:B------:R-:W-:Y:S01]  /*07d0*/  IMAD.WIDE.U32 R8, R2.reuse, R9, UR10 ;  /* 0x0000000a02087e25 */ /* 0x040fe2000f8e0009 */
[----:B------:R-:W-:Y:S02]  /*07e0*/  IADD3 R15, PT, PT, R2, UR25, RZ ;  /* 0x00000019020f7c10 */ /* 0x000fe4000fffe0ff */
[----:B------:R-:W-:Y:S01]  /*07f0*/  MOV R2, UR9 ;  /* 0x0000000900027c02 */ /* 0x000fe20008000f00 */
[----:B------:R-:W2:Y:S01]  /*0800*/  LDG.E R13, desc[UR22][R12.64] ;  /* 0x000000160c0d7981 */ /* 0x000ea2000c1e1900 */
[----:B------:R-:W-:Y:S01]  /*0810*/  MOV R3, UR8 ;  /* 0x0000000800037c02 */ /* 0x000fe20008000f00 */
[----:B------:R-:W-:Y:S01]  /*0820*/  IMAD.MOV.U32 R17, RZ, RZ, 0x4 ;  /* 0x00000004ff117424 */ /* 0x000fe200078e00ff */
[C---:B0-----:R-:W-:Y:S01]  /*0830*/  IADD3 R6, PT, PT, R15.reuse, UR25, RZ ;  /* 0x000000190f067c10 */ /* 0x041fe2000fffe0ff */
[----:B------:R-:W-:Y:S01]  /*0840*/  IMAD.WIDE.U32 R10, R15, R10, UR10 ;  /* 0x0000000a0f0a7e25 */ /* 0x000fe2000f8e000a */
[----:B------:R-:W3:Y:S04]  /*0850*/  LDG.E R8, desc[UR22][R8.64] ;  /* 0x0000001608087981 */ /* 0x000ee8000c1e1900 */
[----:B------:R-:W3:Y:S01]  /*0860*/  LDG.E R16, desc[UR22][R2.64+0x4] ;  /* 0x0000041602107981 */ /* 0x000ee2000c1e1900 */
[----:B------:R-:W-:-:S03]  /*0870*/  IMAD.WIDE.U32 R6, R6, R17, UR10 ;  /* 0x0000000a06067e25 */ /* 0x000fc6000f8e0011 */
[----:B------:R-:W4:Y:S04]  /*0880*/  LDG.E R10, desc[UR22][R10.64] ;  /* 0x000000160a0a7981 */ /* 0x000f28000c1e1900 */
[----:B------:R-:W4:Y:S04]  /*0890*/  LDG.E R15, desc[UR22][R2.64+0x8] ;  /* 0x00000816020f7981 */ /* 0x000f28000c1e1900 */
[----:B------:R-:W5:Y:S04]  /*08a0*/  LDG.E R17, desc[UR22][R2.64+0xc] ;  /* 0x00000c1602117981 */ /* 0x000f68000c1e1900 */
[----:B------:R-:W5:Y:S01]  /*08b0*/  LDG.E R6, desc[UR22][R6.64] ;  /* 0x0000001606067981 */ /* 0x000f62000c1e1900 */
[----:B------:R-:W-:Y:S01]  /*08c0*/  UIADD3 UR5, UPT, UPT, UR5, 0x4, URZ ;  /* 0x0000000405057890 */ /* 0x000fe2000fffe0ff */
[----:B--2---:R-:W-:-:S04]  /*08d0*/  IMAD R13, R13, R14, R0 ;  /* 0x0000000e0d0d7224 */ /* 0x004fc800078e0200 */
[----:B---3--:R-:W-:-:S04]  /*08e0*/  IMAD R8, R16, R8, R13 ;  /* 0x0000000810087224 */ /* 0x008fc800078e020d */
[----:B----4-:R-:W-:-:S04]  /*08f0*/  IMAD R8, R15, R10, R8 ;  /* 0x0000000a0f087224 */ /* 0x010fc800078e0208 */
[----:B-----5:R-:W-:-:S07]  /*0900*/  IMAD R0, R17, R6, R8 ;  /* 0x0000000611007224 */ /* 0x020fce00078e0208 */
.L_x_9:
[----:B------:R-:W-:Y:S05]  /*0910*/  BRA.U !UP1, `(.L_x_8) ;  /* 0x0000000109a87547 */ /* 0x000fea000b800000 */
[----:B------:R-:W-:Y:S01]  /*0920*/  UISETP.NE.AND UP2, UPT, UR14, 0x1, UPT ;  /* 0x000000010e00788c */ /* 0x000fe2000bf45270 */
[----:B------:R-:W-:Y:S01]  /*0930*/  MOV R3, UR5 ;  /* 0x0000000500037c02 */ /* 0x000fe20008000f00 */
[----:B------:R-:W-:Y:S01]  /*0940*/  ULOP3.LUT UP1, URZ, UR13, 0x1, URZ, 0xc0, !UPT ;  /* 0x000000010dff7892 */ /* 0x000fe2000f82c0ff */
[----:B------:R-:W-:-:S03]  /*0950*/  MOV R7, 0x4 ;  /* 0x0000000400077802 */ /* 0x000fc60000000f00 */
[----:B------:R-:W-:Y:S02]  /*0960*/  PLOP3.LUT P0, PT, PT, PT, UP2, 0x80, 0x8 ;  /* 0x000000000008781c */ /* 0x000fe40003f0f028 */
[----:B------:R-:W-:-:S03]  /*0970*/  PLOP3.LUT P1, PT, PT, PT, UP1, 0x80, 0x8 ;  /* 0x000000000008781c */ /* 0x000fc60003f2f018 */
[----:B------:R-:W0:Y:S01]  /*0980*/  @UP2 LDCU.128 UR8, c[0x0][0x380] ;  /* 0x00007000ff0827ac */ /* 0x000e220008000c00 */
[----:B------:R-:W1:Y:S01]  /*0990*/  @UP2 LDCU.64 UR12, c[0x0][0x380] ;  /* 0x00007000ff0c27ac */ /* 0x000e620008000a00 */
[----:B------:R-:W2:Y:S06]  /*09a0*/  @UP1 LDCU.128 UR16, c[0x0][0x380] ;  /* 0x00007000ff1017ac */ /* 0x000eac0008000c00 */
[----:B------:R-:W-:Y:S01]  /*09b0*/  @P0 IMAD R6, R3, UR25, R18 ;  /* 0x0000001903060c24 */ /* 0x000fe2000f8e0212 */
[----:B------:R-:W-:Y:S02]  /*09c0*/  @UP2 UIADD3 UR6, UPT, UPT, UR21, UR5, URZ ;  /* 0x0000000515062290 */ /* 0x000fe4000fffe0ff */
[----:B------:R-:W-:-:S02]  /*09d0*/  @UP2 UIADD3 UR7, UP3, UPT, UR21, UR5, URZ ;  /* 0x0000000515072290 */ /* 0x000fc4000ff7e0ff */
[----:B------:R-:W-:Y:S02]  /*09e0*/  @UP2 UIADD3 UR5, UPT, UPT, UR5, 0x2, URZ ;  /* 0x0000000205052890 */ /* 0x000fe4000fffe0ff */
[----:B0-----:R-:W-:Y:S01]  /*09f0*/  @UP2 UIMAD.WIDE.U32 UR8, UR6, 0x4, UR8 ;  /* 0x00000004060828a5 */ /* 0x001fe2000f8e0008 */
[CC--:B------:R-:W-:Y:S01]  /*0a00*/  @P0 IMAD.WIDE.U32 R2, R6.reuse, R7.reuse, UR10 ;  /* 0x0000000a06020e25 */ /* 0x0c0fe2000f8e0007 */
[----:B------:R-:W-:Y:S01]  /*0a10*/  @UP2 UIADD3.X UR6, UPT, UPT, URZ, URZ, URZ, UP3, !UPT ;  /* 0x000000ffff062290 */ /* 0x000fe20009ffe4ff */
[----:B------:R-:W-:Y:S01]  /*0a20*/  @P0 IADD3 R6, PT, PT, R6, UR25, RZ ;  /* 0x0000001906060c10 */ /* 0x000fe2000fffe0ff */
[----:B-1----:R-:W-:Y:S01]  /*0a30*/  @UP2 ULEA UR12, UP3, UR7, UR12, 0x2 ;  /* 0x0000000c070c2291 */ /* 0x002fe2000f8610ff */
[----:B------:R-:W-:Y:S01]  /*0a40*/  IMAD.U32 R15, RZ, RZ, UR25 ;  /* 0x00000019ff0f7e24 */ /* 0x000fe2000f8e00ff */
[----:B------:R-:W-:Y:S01]  /*0a50*/  MOV R9, UR9 ;  /* 0x0000000900097c02 */ /* 0x000fe20008000f00 */
[----:B------:R0:W3:Y:S01]  /*0a60*/  @P0 LDG.E R14, desc[UR22][R2.64] ;  /* 0x00000016020e0981 */ /* 0x0000e2000c1e1900 */
[----:B------:R-:W-:Y:S01]  /*0a70*/  @UP2 ULEA.HI.X UR13, UR7, UR13, UR6, 0x2, UP3 ;  /* 0x0000000d070d2291 */ /* 0x000fe200098f1406 */
[----:B------:R-:W-:Y:S01]  /*0a80*/  MOV R8, UR8 ;  /* 0x0000000800087c02 */ /* 0x000fe20008000f00 */
[----:B------:R-:W-:Y:S01]  /*0a90*/  @UP1 UIADD3 UR6, UPT, UPT, UR21, UR5, URZ ;  /* 0x0000000515061290 */ /* 0x000fe2000fffe0ff */
[----:B--2---:R-:W-:Y:S01]  /*0aa0*/  MOV R12, UR18 ;  /* 0x00000012000c7c02 */ /* 0x004fe20008000f00 */
[----:B------:R-:W-:Y:S01]  /*0ab0*/  @P1 IMAD R15, R15, UR5, R18 ;  /* 0x000000050f0f1c24 */ /* 0x000fe2000f8e0212 */
[----:B------:R-:W-:Y:S01]  /*0ac0*/  MOV R13, UR19 ;  /* 0x00000013000d7c02 */ /* 0x000fe20008000f00 */
[----:B------:R-:W-:Y:S01]  /*0ad0*/  @UP1 UIMAD.WIDE.U32 UR6, UR6, 0x4, UR16 ;  /* 0x00000004060618a5 */ /* 0x000fe2000f8e0010 */
[----:B------:R-:W-:Y:S01]  /*0ae0*/  @P0 IMAD.WIDE.U32 R6, R6, R7, UR10 ;  /* 0x0000000a06060e25 */ /* 0x000fe2000f8e0007 */
[----:B------:R-:W-:Y:S01]  /*0af0*/  MOV R11, UR13 ;  /* 0x0000000d000b7c02 */ /* 0x000fe20008000f00 */
[----:B------:R-:W3:Y:S02]  /*0b00*/  @P0 LDG.E R9, desc[UR22][R8.64] ;  /* 0x0000001608090981 */ /* 0x000ee4000c1e1900 */
[----:B------:R-:W-:-:S02]  /*0b10*/  IMAD.U32 R10, RZ, RZ, UR12 ;  /* 0x0000000cff0a7e24 */ /* 0x000fc4000f8e00ff */
[----:B0-----:R-:W-:Y:S01]  /*0b20*/  @P1 IMAD.WIDE.U32 R2, R15, 0x4, R12 ;  /* 0x000000040f021825 */ /* 0x001fe200078e000c */
[----:B------:R-:W-:Y:S01]  /*0b30*/  MOV R13, UR7 ;  /* 0x00000007000d7c02 */ /* 0x000fe20008000f00 */
[----:B------:R-:W2:Y:S01]  /*0b40*/  @P0 LDG.E R6, desc[UR22][R6.64] ;  /* 0x0000001606060981 */ /* 0x000ea2000c1e1900 */
[----:B------:R-:W-:-:S03]  /*0b50*/  MOV R12, UR6 ;  /* 0x00000006000c7c02 */ /* 0x000fc60008000f00 */
[----:B------:R-:W2:Y:S04]  /*0b60*/  @P0 LDG.E R11, desc[UR22][R10.64+0x4] ;  /* 0x000004160a0b0981 */ /* 0x000ea8000c1e1900 */
[----:B------:R-:W4:Y:S04]  /*0b70*/  @P1 LDG.E R2, desc[UR22][R2.64] ;  /* 0x0000001602021981 */ /* 0x000f28000c1e1900 */
[----:B------:R-:W4:Y:S01]  /*0b80*/  @P1 LDG.E R13, desc[UR22][R12.64] ;  /* 0x000000160c0d1981 */ /* 0x000f22000c1e1900 */
[----:B---3--:R-:W-:-:S04]  /*0b90*/  @P0 IMAD R14, R9, R14, R0 ;  /* 0x0000000e090e0224 */ /* 0x008fc800078e0200 */
[----:B--2---:R-:W-:-:S04]  /*0ba0*/  @P0 IMAD R0, R11, R6, R14 ;  /* 0x000000060b000224 */ /* 0x004fc800078e020e */
[----:B----4-:R-:W-:-:S07]  /*0bb0*/  @P1 IMAD R0, R13, R2, R0 ;  /* 0x000000020d001224 */ /* 0x010fce00078e0200 */
.L_x_8:
[----:B------:R-:W0:Y:S01]  /*0bc0*/  LDCU UR5, c[0x0][0x398] ;  /* 0x00007300ff0577ac */ /* 0x000e220008000800 */
[----:B------:R-:W1:Y:S01]  /*0bd0*/  LDC.64 R2, c[0x0][0x390] ;  /* 0x0000e400ff027b82 */ /* 0x000e620000000a00 */
[----:B------:R-:W-:-:S05]  /*0be0*/  MOV R7, UR25 ;  /* 0x0000001900077c02 */ /* 0x000fca0008000f00 */
[----:B------:R-:W-:Y:S01]  /*0bf0*/  IMAD R7, R7, UR4, R18 ;  /* 0x0000000407077c24 */ /* 0x000fe2000f8e0212 */
[----:B------:R-:W-:-:S04]  /*0c00*/  UIADD3 UR4, UPT, UPT, UR4, 0x1, URZ ;  /* 0x0000000104047890 */ /* 0x000fc8000fffe0ff */
[----:B0-----:R-:W-:-:S06]  /*0c10*/  UISETP.NE.AND UP1, UPT, UR4, UR5, UPT ;  /* 0x000000050400728c */ /* 0x001fcc000bf25270 */
[----:B------:R-:W-:Y:S01]  /*0c20*/  PLOP3.LUT P0, PT, PT, PT, UP1, 0x80, 0x8 ;  /* 0x000000000008781c */ /* 0x000fe20003f0f018 */
[----:B-1----:R-:W-:-:S05]  /*0c30*/  IMAD.WIDE.U32 R2, R7, 0x4, R2 ;  /* 0x0000000407027825 */ /* 0x002fca00078e0002 */
[----:B------:R0:W-:Y:S07]  /*0c40*/  STG.E desc[UR22][R2.64], R0 ;  /* 0x0000000002007986 */ /* 0x0001ee000c101916 */
[----:B------:R-:W-:Y:S05]  /*0c50*/  @!P0 EXIT ;  /* 0x000000000000894d */ /* 0x000fea0003800000 */
[----:B------:R-:W-:Y:S05]  /*0c60*/  BRA `(.L_x_10) ;  /* 0xfffffff400387947 */ /* 0x000fea000383ffff */
.L_x_5:
[C---:B------:R-:W-:Y:S01]  /*0c70*/  ISETP.GE.U32.AND P1, PT, R0.reuse, 0x8, PT ;  /* 0x000000080000780c */ /* 0x040fe20003f26070 */
[----:B------:R-:W-:Y:S01]  /*0c80*/  IMAD.MOV.U32 R3, RZ, RZ, RZ ;  /* 0x000000ffff037224 */ /* 0x000fe200078e00ff */
[----:B------:R-:W-:-:S04]  /*0c90*/  LOP3.LUT R2, R0, 0x7, RZ, 0xc0, !PT ;  /* 0x0000000700027812 */ /* 0x000fc800078ec0ff */
[----:B------:R-:W-:-:S07]  /*0ca0*/  ISETP.NE.AND P0, PT, R2, RZ, PT ;  /* 0x000000ff0200720c */ /* 0x000fce0003f05270 */
[----:B------:R-:W-:Y:S06]  /*0cb0*/  @!P1 BRA `(.L_x_11) ;  /* 0x00000000007c9947 */ /* 0x000fec0003800000 */
[----:B------:R-:W0:Y:S01]  /*0cc0*/  LDC.64 R4, c[0x0][0x390] ;  /* 0x0000e400ff047b82 */ /* 0x000e220000000a00 */
[----:B------:R-:W-:Y:S01]  /*0cd0*/  LOP3.LUT R3, R0, 0x7ffffff8, RZ, 0xc0, !PT ;  /* 0x7ffffff800037812 */ /* 0x000fe200078ec0ff */
[----:B------:R-:W-:-:S06]  /*0ce0*/  UMOV UR4, URZ ;  /* 0x000000ff00047c82 */ /* 0x000fcc0008000000 */
.L_x_12:
[----:B--2---:R-:W-:Y:S01]  /*0cf0*/  MOV R7, UR4 ;  /* 0x0000000400077c02 */ /* 0x004fe20008000f00 */
[----:B------:R-:W-:-:S04]  /*0d00*/  UIADD3 UR4, UPT, UPT, UR4, 0x8, URZ ;  /* 0x0000000804047890 */ /* 0x000fc8000fffe0ff */
[----:B-1----:R-:W-:Y:S02]  /*0d10*/  IMAD R7, R7, UR25, R18 ;  /* 0x0000001907077c24 */ /* 0x002fe4000f8e0212 */
[----:B------:R-:W-:-:S03]  /*0d20*/  ISETP.NE.AND P1, PT, R3, UR4, PT ;  /* 0x0000000403007c0c */ /* 0x000fc6000bf25270 */
[C---:B------:R-:W-:Y:S01]  /*0d30*/  IADD3 R9, PT, PT, R7.reuse, UR25, RZ ;  /* 0x0000001907097c10 */ /* 0x040fe2000fffe0ff */
[----:B0-----:R-:W-:-:S03]  /*0d40*/  IMAD.WIDE.U32 R6, R7, 0x4, R4 ;  /* 0x0000000407067825 */ /* 0x001fc600078e0004 */
[C---:B------:R-:W-:Y:S01]  /*0d50*/  IADD3 R11, PT, PT, R9.reuse, UR25, RZ ;  /* 0x00000019090b7c10 */ /* 0x040fe2000fffe0ff */
[--C-:B------:R-:W-:Y:S01]  /*0d60*/  IMAD.WIDE.U32 R8, R9, 0x4, R4.reuse ;  /* 0x0000000409087825 */ /* 0x100fe200078e0004 */
[----:B------:R2:W-:Y:S02]  /*0d70*/  STG.E desc[UR22][R6.64], RZ ;  /* 0x000000ff06007986 */ /* 0x0005e4000c101916 */
[C---:B------:R-:W-:Y:S01]  /*0d80*/  IADD3 R13, PT, PT, R11.reuse, UR25, RZ ;  /* 0x000000190b0d7c10 */ /* 0x040fe2000fffe0ff */
[--C-:B------:R-:W-:Y:S01]  /*0d90*/  IMAD.WIDE.U32 R10, R11, 0x4, R4.reuse ;  /* 0x000000040b0a7825 */ /* 0x100fe200078e0004 */
[----:B------:R2:W-:Y:S03]  /*0da0*/  STG.E desc[UR22][R8.64], RZ ;  /* 0x000000ff08007986 */ /* 0x0005e6000c101916 */
[C---:B------:R-:W-:Y:S01]  /*0db0*/  VIADD R15, R13.reuse, UR25 ;  /* 0x000000190d0f7c36 */ /* 0x040fe20008000000 */
[----:B------:R2:W-:Y:S01]  /*0dc0*/  STG.E desc[UR22][R10.64], RZ ;  /* 0x000000ff0a007986 */ /* 0x0005e2000c101916 */
[----:B------:R-:W-:-:S03]  /*0dd0*/  IMAD.WIDE.U32 R12, R13, 0x4, R4 ;  /* 0x000000040d0c7825 */ /* 0x000fc600078e0004 */
[C---:B------:R-:W-:Y:S01]  /*0de0*/  IADD3 R17, PT, PT, R15.reuse, UR25, RZ ;  /* 0x000000190f117c10 */ /* 0x040fe2000fffe0ff */
[--C-:B------:R-:W-:Y:S01]  /*0df0*/  IMAD.WIDE.U32 R14, R15, 0x4, R4.reuse ;  /* 0x000000040f0e7825 */ /* 0x100fe200078e0004 */
[----:B------:R2:W-:Y:S02]  /*0e00*/  STG.E desc[UR22][R12.64], RZ ;  /* 0x000000ff0c007986 */ /* 0x0005e4000c101916 */
[C---:B------:R-:W-:Y:S01]  /*0e10*/  IADD3 R21, PT, PT, R17.reuse, UR25, RZ ;  /* 0x0000001911157c10 */ /* 0x040fe2000fffe0ff */
[--C-:B------:R-:W-:Y:S01]  /*0e20*/  IMAD.WIDE.U32 R16, R17, 0x4, R4.reuse ;  /* 0x0000000411107825 */ /* 0x100fe200078e0004 */
[----:B------:R2:W-:Y:S02]  /*0e30*/  STG.E desc[UR22][R14.64], RZ ;  /* 0x000000ff0e007986 */ /* 0x0005e4000c101916 */
[C---:B------:R-:W-:Y:S01]  /*0e40*/  IADD3 R23, PT, PT, R21.reuse, UR25, RZ ;  /* 0x0000001915177c10 */ /* 0x040fe2000fffe0ff */
[--C-:B------:R-:W-:Y:S01]  /*0e50*/  IMAD.WIDE.U32 R20, R21, 0x4, R4.reuse ;  /* 0x0000000415147825 */ /* 0x100fe200078e0004 */
[----:B------:R2:W-:Y:S03]  /*0e60*/  STG.E desc[UR22][R16.64], RZ ;  /* 0x000000ff10007986 */ /* 0x0005e6000c101916 */
[----:B------:R-:W-:Y:S01]  /*0e70*/  IMAD.WIDE.U32 R22, R23, 0x4, R4 ;  /* 0x0000000417167825 */ /* 0x000fe200078e0004 */
[----:B------:R2:W-:Y:S04]  /*0e80*/  STG.E desc[UR22][R20.64], RZ ;  /* 0x000000ff14007986 */ /* 0x0005e8000c101916 */
[----:B------:R2:W-:Y:S01]  /*0e90*/  STG.E desc[UR22][R22.64], RZ ;  /* 0x000000ff16007986 */ /* 0x0005e2000c101916 */
[----:B------:R-:W-:Y:S05]  /*0ea0*/  @P1 BRA `(.L_x_12) ;  /* 0xfffffffc00901947 */ /* 0x000fea000383ffff */
.L_x_11:
[----:B------:R-:W-:Y:S05]  /*0eb0*/  @!P0 EXIT ;  /* 0x000000000000894d */ /* 0x000fea0003800000 */
[----:B------:R-:W-:Y:S02]  /*0ec0*/  ISETP.GE.U32.AND P0, PT, R2, 0x4, PT ;  /* 0x000000040200780c */ /* 0x000fe40003f06070 */
[----:B--2---:R-:W-:-:S04]  /*0ed0*/  LOP3.LUT R12, R0, 0x3, RZ, 0xc0, !PT ;  /* 0x00000003000c7812 */ /* 0x004fc800078ec0ff */
[----:B------:R-:W-:-:S07]  /*0ee0*/  ISETP.NE.AND P1, PT, R12, RZ, PT ;  /* 0x000000ff0c00720c */ /* 0x000fce0003f25270 */
[----:B------:R-:W-:Y:S06]  /*0ef0*/  @!P0 BRA `(.L_x_13) ;  /* 0x0000000000388947 */ /* 0x000fec0003800000 */
[----:B------:R-:W0:Y:S01]  /*0f00*/  LDC.64 R10, c[0x0][0x390] ;  /* 0x0000e400ff0a7b82 */ /* 0x000e220000000a00 */
[C---:B-1----:R-:W-:Y:S01]  /*0f10*/  IMAD R5, R3.reuse, UR25, R18 ;  /* 0x0000001903057c24 */ /* 0x042fe2000f8e0212 */
[----:B------:R-:W-:-:S04]  /*0f20*/  IADD3 R3, PT, PT, R3, 0x4, RZ ;  /* 0x0000000403037810 */ /* 0x000fc80007ffe0ff */
[----:B------:R-:W-:-:S05]  /*0f30*/  IADD3 R7, PT, PT, R5, UR25, RZ ;  /* 0x0000001905077c10 */ /* 0x000fca000fffe0ff */
[----:B------:R-:W-:-:S05]  /*0f40*/  VIADD R9, R7, UR25 ;  /* 0x0000001907097c36 */ /* 0x000fca0008000000 */
[----:B------:R-:W-:Y:S01]  /*0f50*/  IADD3 R13, PT, PT, R9, UR25, RZ ;  /* 0x00000019090d7c10 */ /* 0x000fe2000fffe0ff */
[----:B0-----:R-:W-:-:S04]  /*0f60*/  IMAD.WIDE.U32 R4, R5, 0x4, R10 ;  /* 0x0000000405047825 */ /* 0x001fc800078e000a */
[--C-:B------:R-:W-:Y:S01]  /*0f70*/  IMAD.WIDE.U32 R6, R7, 0x4, R10.reuse ;  /* 0x0000000407067825 */ /* 0x100fe200078e000a */
[----:B------:R0:W-:Y:S03]  /*0f80*/  STG.E desc[UR22][R4.64], RZ ;  /* 0x000000ff04007986 */ /* 0x0001e6000c101916 */
[--C-:B------:R-:W-:Y:S01]  /*0f90*/  IMAD.WIDE.U32 R8, R9, 0x4, R10.reuse ;  /* 0x0000000409087825 */ /* 0x100fe200078e000a */
[----:B------:R0:W-:Y:S03]  /*0fa0*/  STG.E desc[UR22][R6.64], RZ ;  /* 0x000000ff06007986 */ /* 0x0001e6000c101916 */
[----:B------:R-:W-:Y:S01]  /*0fb0*/  IMAD.WIDE.U32 R10, R13, 0x4, R10 ;  /* 0x000000040d0a7825 */ /* 0x000fe200078e000a */
[----:B------:R0:W-:Y:S04]  /*0fc0*/  STG.E desc[UR22][R8.64], RZ ;  /* 0x000000ff08007986 */ /* 0x0001e8000c101916 */
[----:B------:R0:W-:Y:S02]  /*0fd0*/  STG.E desc[UR22][R10.64], RZ ;  /* 0x000000ff0a007986 */ /* 0x0001e4000c101916 */
.L_x_13:
[----:B------:R-:W-:Y:S05]  /*0fe0*/  @!P1 EXIT ;  /* 0x000000000000994d */ /* 0x000fea0003800000 */
[----:B------:R-:W-:Y:S02]  /*0ff0*/  ISETP.NE.AND P0, PT, R12, 0x1, PT ;  /* 0x000000010c00780c */ /* 0x000fe40003f05270 */
[----:B------:R-:W-:-:S04]  /*1000*/  LOP3.LUT R0, R0, 0x1, RZ, 0xc0, !PT ;  /* 0x0000000100007812 */ /* 0x000fc800078ec0ff */
[----:B------:R-:W-:-:S07]  /*1010*/  ISETP.NE.U32.AND P1, PT, R0, 0x1, PT ;  /* 0x000000010000780c */ /* 0x000fce0003f25070 */
[----:B------:R-:W-:Y:S06]  /*1020*/  @!P0 BRA `(.L_x_14) ;  /* 0x0000000000208947 */ /* 0x000fec0003800000 */
[----:B0-----:R-:W0:Y:S01]  /*1030*/  LDC.64 R4, c[0x0][0x390] ;  /* 0x0000e400ff047b82 */ /* 0x001e220000000a00 */
[C---:B-1----:R-:W-:Y:S01]  /*1040*/  IMAD R7, R3.reuse, UR25, R18 ;  /* 0x0000001903077c24 */ /* 0x042fe2000f8e0212 */
[----:B------:R-:W-:-:S04]  /*1050*/  IADD3 R3, PT, PT, R3, 0x2, RZ ;  /* 0x0000000203037810 */ /* 0x000fc80007ffe0ff */
[C---:B------:R-:W-:Y:S01]  /*1060*/  IADD3 R9, PT, PT, R7.reuse, UR25, RZ ;  /* 0x0000001907097c10 */ /* 0x040fe2000fffe0ff */
[----:B0-----:R-:W-:-:S04]  /*1070*/  IMAD.WIDE.U32 R6, R7, 0x4, R4 ;  /* 0x0000000407067825 */ /* 0x001fc800078e0004 */
[----:B------:R-:W-:Y:S01]  /*1080*/  IMAD.WIDE.U32 R4, R9, 0x4, R4 ;  /* 0x0000000409047825 */ /* 0x000fe200078e0004 */
[----:B------:R2:W-:Y:S04]  /*1090*/  STG.E desc[UR22][R6.64], RZ ;  /* 0x000000ff06007986 */ /* 0x0005e8000c101916 */
[----:B------:R2:W-:Y:S02]  /*10a0*/  STG.E desc[UR22][R4.64], RZ ;  /* 0x000000ff04007986 */ /* 0x0005e4000c101916 */
.L_x_14:
[----:B------:R-:W-:Y:S05]  /*10b0*/  @P1 EXIT ;  /* 0x000000000000194d */ /* 0x000fea0003800000 */
[----:B0-2---:R-:W0:Y:S01]  /*10c0*/  LDC.64 R4, c[0x0][0x390] ;  /* 0x0000e400ff047b82 */ /* 0x005e220000000a00 */
[----:B-1----:R-:W-:-:S04]  /*10d0*/  IMAD R3, R3, UR25, R18 ;  /* 0x0000001903037c24 */ /* 0x002fc8000f8e0212 */
[----:B0-----:R-:W-:-:S05]  /*10e0*/  IMAD.WIDE.U32 R2, R3, 0x4, R4 ;  /* 0x0000000403027825 */ /* 0x001fca00078e0004 */
[----:B------:R-:W-:Y:S01]  /*10f0*/  STG.E desc[UR22][R2.64], RZ ;  /* 0x000000ff02007986 */ /* 0x000fe2000c101916 */
[----:B------:R-:W-:Y:S05]  /*1100*/  EXIT ;  /* 0x000000000000794d */ /* 0x000fea0003800000 */
.L_x_15:
        /* <DEDUP_REMOVED lines=15> */
.L_x_29:


//--------------------- .text._Z22multiplyKernel_rowwisePiS_S_ii --------------------------
	.section	.text._Z22multiplyKernel_rowwisePiS_S_ii,"ax",@progbits
	.align	128
        .global         _Z22multiplyKernel_rowwisePiS_S_ii
        .type           _Z22multiplyKernel_rowwisePiS_S_ii,@function
        .size           _Z22multiplyKernel_rowwisePiS_S_ii,(.L_x_30 - _Z22multiplyKernel_rowwisePiS_S_ii)
        .other          _Z22multiplyKernel_rowwisePiS_S_ii,@"STO_CUDA_ENTRY STV_DEFAULT"
_Z22multiplyKernel_rowwisePiS_S_ii:
.text._Z22multiplyKernel_rowwisePiS_S_ii:
[----:B------:R-:W-:Y:S08]  /*0000*/  LDC R1, c[0x0][0x37c] ;  /* 0x0000df00ff017b82 */ /* 0x000ff00000000800 */
[----:B------:R-:W0:Y:S02]  /*0010*/  LDC R11, c[0x0][0x39c] ;  /* 0x0000e700ff0b7b82 */ /* 0x000e240000000800 */
[----:B0-----:R-:W-:-:S13]  /*0020*/  ISETP.GE.AND P0, PT, R11, 0x1, PT ;  /* 0x000000010b00780c */ /* 0x001fda0003f06270 */
[----:B------:R-:W-:Y:S05]  /*0030*/  @!P0 EXIT ;  /* 0x000000000000894d */ /* 0x000fea0003800000 */
[----:B------:R-:W0:Y:S01]  /*0040*/  S2R R2, SR_TID.X ;  /* 0x0000000000027919 */ /* 0x000e220000002100 */
[----:B------:R-:W1:Y:S01]  /*0050*/  LDCU UR5, c[0x0][0x398] ;  /* 0x00007300ff0577ac */ /* 0x000e620008000800 */
[----:B------:R-:W2:Y:S01]  /*0060*/  LDCU.64 UR10, c[0x0][0x358] ;  /* 0x00006b00ff0a77ac */ /* 0x000ea20008000a00 */
[----:B-1----:R-:W-:Y:S01]  /*0070*/  UISETP.GE.AND UP0, UPT, UR5, 0x1, UPT ;  /* 0x000000010500788c */ /* 0x002fe2000bf06270 */
[----:B0-----:R-:W-:-:S08]  /*0080*/  IMAD R0, R2, R11, RZ ;  /* 0x0000000b02007224 */ /* 0x001fd000078e02ff */
[----:B--2---:R-:W-:Y:S05]  /*0090*/  BRA.U !UP0, `(.L_x_16) ;  /* 0x0000000908807547 */ /* 0x004fea000b800000 */
[----:B------:R-:W0:Y:S01]  /*00a0*/  LDCU.64 UR12, c[0x0][0x380] ;  /* 0x00007000ff0c77ac */ /* 0x000e220008000a00 */
[----:B------:R-:W-:Y:S02]  /*00b0*/  IMAD R2, R2, UR5, RZ ;  /* 0x0000000502027c24 */ /* 0x000fe4000f8e02ff */
[----:B------:R-:W-:Y:S01]  /*00c0*/  HFMA2 R5, -RZ, RZ, 0, 0 ;  /* 0x00000000ff057431 */ /* 0x000fe200000001ff */
[----:B------:R-:W-:Y:S01]  /*00d0*/  SHF.L.U32 R4, R11, 0x3, RZ ;  /* 0x000000030b047819 */ /* 0x000fe200000006ff */
[----:B------:R-:W-:Y:S02]  /*00e0*/  ULOP3.LUT UR6, UR5, 0x7ffffff8, URZ, 0xc0, !UPT ;  /* 0x7ffffff805067892 */ /* 0x000fe4000f8ec0ff */
[----:B------:R-:W-:Y:S02]  /*00f0*/  ULOP3.LUT UR8, UR5, 0x7, URZ, 0xc0, !UPT ;  /* 0x0000000705087892 */ /* 0x000fe4000f8ec0ff */
[----:B------:R-:W-:Y:S02]  /*0100*/  ULOP3.LUT UR5, UR5, 0x3, URZ, 0xc0, !UPT ;  /* 0x0000000305057892 */ /* 0x000fe4000f8ec0ff */
[----:B------:R-:W-:Y:S01]  /*0110*/  UIADD3 UR7, UPT, UPT, -UR6, URZ, URZ ;  /* 0x000000ff06077290 */ /* 0x000fe2000fffe1ff */
[----:B0-----:R-:W-:-:S04]  /*0120*/  LEA R3, P0, R2, UR12, 0x2 ;  /* 0x0000000c02037c11 */ /* 0x001fc8000f8010ff */
[----:B------:R-:W-:Y:S02]  /*0130*/  IADD3 R3, P1, PT, R3, 0x10, RZ ;  /* 0x0000001003037810 */ /* 0x000fe40007f3e0ff */
[----:B------:R-:W-:-:S04]  /*0140*/  LEA.HI.X R6, R2, UR13, RZ, 0x2, P0 ;  /* 0x0000000d02067c11 */ /* 0x000fc800080f14ff */
[----:B------:R-:W-:-:S07]  /*0150*/  IADD3.X R6, PT, PT, RZ, R6, RZ, P1, !PT ;  /* 0x00000006ff067210 */ /* 0x000fce0000ffe4ff */
.L_x_22:
[----:B0-----:R-:W0:Y:S01]  /*0160*/  LDCU UR12, c[0x0][0x398] ;  /* 0x00007300ff0c77ac */ /* 0x001e220008000800 */
[----:B------:R-:W-:Y:S01]  /*0170*/  IMAD.MOV.U32 R10, RZ, RZ, RZ ;  /* 0x000000ffff0a7224 */ /* 0x000fe200078e00ff */
[----:B------:R-:W-:Y:S01]  /*0180*/  UMOV UR4, URZ ;  /* 0x000000ff00047c82 */ /* 0x000fe20008000000 */
[----:B0-----:R-:W-:-:S09]  /*0190*/  UISETP.GE.U32.AND UP0, UPT, UR12, 0x8, UPT ;  /* 0x000000080c00788c */ /* 0x001fd2000bf06070 */
[----:B------:R-:W-:Y:S05]  /*01a0*/  BRA.U !UP0, `(.L_x_17) ;  /* 0x0000000108f47547 */ /* 0x000fea000b800000 */
[----:B------:R-:W0:Y:S01]  /*01b0*/  LDC R8, c[0x0][0x39c] ;  /* 0x0000e700ff087b82 */ /* 0x000e220000000800 */
[----:B------:R-:W-:Y:S01]  /*01c0*/  MOV R10, RZ ;  /* 0x000000ff000a7202 */ /* 0x000fe20000000f00 */
[----:B------:R-:W-:Y:S01]  /*01d0*/  IMAD.MOV.U32 R26, RZ, RZ, R6 ;  /* 0x000000ffff1a7224 */ /* 0x000fe200078e0006 */
[----:B------:R-:W-:Y:S01]  /*01e0*/  MOV R24, R3 ;  /* 0x0000000300187202 */ /* 0x000fe20000000f00 */
[----:B------:R-:W-:-:S04]  /*01f0*/  UMOV UR4, UR7 ;  /* 0x0000000700047c82 */ /* 0x000fc80008000000 */
[----:B------:R-:W1:Y:S01]  /*0200*/  LDC.64 R12, c[0x0][0x388] ;  /* 0x0000e200ff0c7b82 */ /* 0x000e620000000a00 */
[----:B0-----:R-:W-:Y:S01]  /*0210*/  IADD3 R7, PT, PT, R5, R8, RZ ;  /* 0x0000000805077210 */ /* 0x001fe20007ffe0ff */
[C-C-:B------:R-:W-:Y:S01]  /*0220*/  IMAD R11, R8.reuse, 0x3, R5.reuse ;  /* 0x00000003080b7824 */ /* 0x140fe200078e0205 */
[C---:B------:R-:W-:Y:S01]  /*0230*/  LEA R9, R8.reuse, R5, 0x1 ;  /* 0x0000000508097211 */ /* 0x040fe200078e08ff */
[C-C-:B------:R-:W-:Y:S02]  /*0240*/  IMAD R25, R8.reuse, 0x4, R5.reuse ;  /* 0x0000000408197824 */ /* 0x140fe400078e0205 */
[C-C-:B------:R-:W-:Y:S02]  /*0250*/  IMAD R27, R8.reuse, 0x5, R5.reuse ;  /* 0x00000005081b7824 */ /* 0x140fe400078e0205 */
[C-C-:B------:R-:W-:Y:S02]  /*0260*/  IMAD R29, R8.reuse, 0x6, R5.reuse ;  /* 0x00000006081d7824 */ /* 0x140fe400078e0205 */
[----:B------:R-:W-:-:S02]  /*0270*/  IMAD R8, R8, 0x7, R5 ;  /* 0x0000000708087824 */ /* 0x000fc400078e0205 */
[----:B-1----:R-:W-:-:S07]  /*0280*/  IMAD.WIDE.U32 R16, R5, 0x4, R12 ;  /* 0x0000000405107825 */ /* 0x002fce00078e000c */
.L_x_18:
[----:B------:R-:W-:Y:S01]  /*0290*/  MOV R14, R24 ;  /* 0x00000018000e7202 */ /* 0x000fe20000000f00 */
[----:B------:R-:W2:Y:S01]  /*02a0*/  LDG.E R20, desc[UR10][R16.64] ;  /* 0x0000000a10147981 */ /* 0x000ea2000c1e1900 */
[----:B------:R-:W-:Y:S01]  /*02b0*/  MOV R15, R26 ;  /* 0x0000001a000f7202 */ /* 0x000fe20000000f00 */
[----:B------:R-:W-:-:S04]  /*02c0*/  IMAD.WIDE.U32 R18, R7, 0x4, R12 ;  /* 0x0000000407127825 */ /* 0x000fc800078e000c */
[----:B------:R-:W2:Y:S04]  /*02d0*/  LDG.E R21, desc[UR10][R14.64+-0x10] ;  /* 0xfffff00a0e157981 */ /* 0x000ea8000c1e1900 */
[----:B------:R0:W3:Y:S04]  /*02e0*/  LDG.E R22, desc[UR10][R18.64] ;  /* 0x0000000a12167981 */ /* 0x0000e8000c1e1900 */
[----:B------:R-:W3:Y:S04]  /*02f0*/  LDG.E R23, desc[UR10][R14.64+-0xc] ;  /* 0xfffff40a0e177981 */ /* 0x000ee8000c1e1900 */
[----:B------:R-:W4:Y:S01]  /*0300*/  LDG.E R26, desc[UR10][R14.64+-0x8] ;  /* 0xfffff80a0e1a7981 */ /* 0x000f22000c1e1900 */
[----:B0-----:R-:W-:-:S03]  /*0310*/  IMAD.WIDE.U32 R18, R9, 0x4, R12 ;  /* 0x0000000409127825 */ /* 0x001fc600078e000c */
[----:B------:R-:W5:Y:S04]  /*0320*/  LDG.E R28, desc[UR10][R14.64] ;  /* 0x0000000a0e1c7981 */ /* 0x000f68000c1e1900 */
[----:B------:R-:W4:Y:S01]  /*0330*/  LDG.E R24, desc[UR10][R18.64] ;  /* 0x0000000a12187981 */ /* 0x000f22000c1e1900 */
[----:B--2---:R-:W-:Y:S02]  /*0340*/  IMAD R10, R21, R20, R10 ;  /* 0x00000014150a7224 */ /* 0x004fe400078e020a */
[----:B------:R-:W-:-:S04]  /*0350*/  IMAD.WIDE.U32 R20, R11, 0x4, R12 ;  /* 0x000000040b147825 */ /* 0x000fc800078e000c */
[----:B---3--:R-:W-:Y:S02]  /*0360*/  IMAD R10, R23, R22, R10 ;  /* 0x00000016170a7224 */ /* 0x008fe400078e020a */
[----:B------:R-:W2:Y:S01]  /*0370*/  LDG.E R20, desc[UR10][R20.64] ;  /* 0x0000000a14147981 */ /* 0x000ea2000c1e1900 */
[----:B------:R-:W-:-:S05]  /*0380*/  IMAD.WIDE.U32 R22, R25, 0x4, R12 ;  /* 0x0000000419167825 */ /* 0x000fca00078e000c */
[----:B------:R0:W5:Y:S04]  /*0390*/  LDG.E R19, desc[UR10][R22.64] ;  /* 0x0000000a16137981 */ /* 0x000168000c1e1900 */
[----:B------:R-:W2:Y:S01]  /*03a0*/  LDG.E R21, desc[UR10][R14.64+-0x4] ;  /* 0xfffffc0a0e157981 */ /* 0x000ea2000c1e1900 */
[----:B----4-:R-:W-:-:S03]  /*03b0*/  IMAD R10, R26, R24, R10 ;  /* 0x000000181a0a7224 */ /* 0x010fc600078e020a */
[----:B------:R-:W3:Y:S01]  /*03c0*/  LDG.E R24, desc[UR10][R14.64+0x4] ;  /* 0x0000040a0e187981 */ /* 0x000ee2000c1e1900 */
[----:B0-----:R-:W-:-:S05]  /*03d0*/  IMAD.WIDE.U32 R22, R27, 0x4, R12 ;  /* 0x000000041b167825 */ /* 0x001fca00078e000c */
[----:B------:R-:W3:Y:S01]  /*03e0*/  LDG.E R26, desc[UR10][R22.64] ;  /* 0x0000000a161a7981 */ /* 0x000ee2000c1e1900 */
[----:B--2---:R-:W-:-:S04]  /*03f0*/  IMAD R10, R21, R20, R10 ;  /* 0x00000014150a7224 */ /* 0x004fc800078e020a */
[----:B-----5:R-:W-:Y:S02]  /*0400*/  IMAD R10, R28, R19, R10 ;  /* 0x000000131c0a7224 */ /* 0x020fe400078e020a */
[--C-:B------:R-:W-:Y:S01]  /*0410*/  IMAD.WIDE.U32 R18, R29, 0x4, R12.reuse ;  /* 0x000000041d127825 */ /* 0x100fe200078e000c */
[----:B------:R-:W2:Y:S03]  /*0420*/  LDG.E R28, desc[UR10][R14.64+0x8] ;  /* 0x0000080a0e1c7981 */ /* 0x000ea6000c1e1900 */
[----:B------:R-:W-:Y:S02]  /*0430*/  IMAD.WIDE.U32 R20, R8, 0x4, R12 ;  /* 0x0000000408147825 */ /* 0x000fe400078e000c */
[----:B------:R-:W2:Y:S04]  /*0440*/  LDG.E R18, desc[UR10][R18.64] ;  /* 0x0000000a12127981 */ /* 0x000ea8000c1e1900 */
[----:B------:R-:W4:Y:S04]  /*0450*/  LDG.E R20, desc[UR10][R20.64] ;  /* 0x0000000a14147981 */ /* 0x000f28000c1e1900 */
[----:B------:R-:W4:Y:S01]  /*0460*/  LDG.E R19, desc[UR10][R14.64+0xc] ;  /* 0x00000c0a0e137981 */ /* 0x000f22000c1e1900 */
[----:B------:R-:W-:Y:S01]  /*0470*/  UIADD3 UR4, UPT, UPT, UR4, 0x8, URZ ;  /* 0x0000000804047890 */ /* 0x000fe2000fffe0ff */
[----:B---3--:R-:W-:-:S03]  /*0480*/  IMAD R10, R24, R26, R10 ;  /* 0x0000001a180a7224 */ /* 0x008fc600078e020a */
[----:B------:R-:W-:Y:S01]  /*0490*/  UISETP.NE.AND UP0, UPT, UR4, URZ, UPT ;  /* 0x000000ff0400728c */ /* 0x000fe2000bf05270 */
[----:B------:R-:W-:Y:S01]  /*04a0*/  IADD3 R24, P0, PT, R14, 0x20, RZ ;  /* 0x000000200e187810 */ /* 0x000fe20007f1e0ff */
[C---:B------:R-:W-:Y:S01]  /*04b0*/  IMAD.IADD R25, R4.reuse, 0x1, R25 ;  /* 0x0000000104197824 */ /* 0x040fe200078e0219 */
[C---:B------:R-:W-:Y:S01]  /*04c0*/  IADD3 R7, PT, PT, R4.reuse, R7, RZ ;  /* 0x0000000704077210 */ /* 0x040fe20007ffe0ff */
[C---:B------:R-:W-:Y:S01]  /*04d0*/  IMAD.WIDE.U32 R16, R4.reuse, 0x4, R16 ;  /* 0x0000000404107825 */ /* 0x040fe200078e0010 */
[C---:B------:R-:W-:Y:S02]  /*04e0*/  IADD3 R9, PT, PT, R4.reuse, R9, RZ ;  /* 0x0000000904097210 */ /* 0x040fe40007ffe0ff */
[C---:B------:R-:W-:Y:S01]  /*04f0*/  IADD3 R11, PT, PT, R4.reuse, R11, RZ ;  /* 0x0000000b040b7210 */ /* 0x040fe20007ffe0ff */
[----:B------:R-:W-:Y:S01]  /*0500*/  IMAD.X R26, RZ, RZ, R15, P0 ;  /* 0x000000ffff1a7224 */ /* 0x000fe200000e060f */
[C---:B------:R-:W-:Y:S02]  /*0510*/  IADD3 R27, PT, PT, R4.reuse, R27, RZ ;  /* 0x0000001b041b7210 */ /* 0x040fe40007ffe0ff */
[----:B------:R-:W-:-:S02]  /*0520*/  IADD3 R29, PT, PT, R4, R29, RZ ;  /* 0x0000001d041d7210 */ /* 0x000fc40007ffe0ff */
[----:B------:R-:W-:Y:S01]  /*0530*/  IADD3 R8, PT, PT, R4, R8, RZ ;  /* 0x0000000804087210 */ /* 0x000fe20007ffe0ff */
[----:B--2---:R-:W-:-:S04]  /*0540*/  IMAD R10, R28, R18, R10 ;  /* 0x000000121c0a7224 */ /* 0x004fc800078e020a */
[----:B----4-:R-:W-:Y:S01]  /*0550*/  IMAD R10, R19, R20, R10 ;  /* 0x00000014130a7224 */ /* 0x010fe200078e020a */
[----:B------:R-:W-:Y:S06]  /*0560*/  BRA.U UP0, `(.L_x_18) ;  /* 0xfffffffd00487547 */ /* 0x000fec000b83ffff */
[----:B------:R-:W-:-:S05]  /*0570*/  UMOV UR4, UR6 ;  /* 0x0000000600047c82 */ /* 0x000fca0008000000 */
.L_x_17:
[----:B------:R-:W-:-:S09]  /*0580*/  UISETP.NE.AND UP0, UPT, UR8, URZ, UPT ;  /* 0x000000ff0800728c */ /* 0x000fd2000bf05270 */
[----:B------:R-:W-:Y:S05]  /*0590*/  BRA.U !UP0, `(.L_x_19) ;  /* 0x00000005081c7547 */ /* 0x000fea000b800000 */
[----:B------:R-:W-:Y:S02]  /*05a0*/  UIADD3 UR9, UPT, UPT, UR8, -0x1, URZ ;  /* 0xffffffff08097890 */ /* 0x000fe4000fffe0ff */
[----:B------:R-:W-:Y:S02]  /*05b0*/  UISETP.NE.AND UP1, UPT, UR5, URZ, UPT ;  /* 0x000000ff0500728c */ /* 0x000fe4000bf25270 */
[----:B------:R-:W-:-:S09]  /*05c0*/  UISETP.GE.U32.AND UP0, UPT, UR9, 0x3, UPT ;  /* 0x000000030900788c */ /* 0x000fd2000bf06070 */
[----:B------:R-:W-:Y:S05]  /*05d0*/  BRA.U !UP0, `(.L_x_20) ;  /* 0x00000001087c7547 */ /* 0x000fea000b800000 */
[----:B------:R-:W0:Y:S01]  /*05e0*/  LDC R22, c[0x0][0x39c] ;  /* 0x0000e700ff167b82 */ /* 0x000e220000000800 */
[----:B------:R-:W1:Y:S01]  /*05f0*/  LDCU.64 UR14, c[0x0][0x380] ;  /* 0x00007000ff0e77ac */ /* 0x000e620008000a00 */
[C---:B------:R-:W-:Y:S01]  /*0600*/  VIADD R7, R2.reuse, UR4 ;  /* 0x0000000402077c36 */ /* 0x040fe20008000000 */
[----:B------:R-:W-:-:S04]  /*0610*/  IADD3 R11, P0, PT, R2, UR4, RZ ;  /* 0x00000004020b7c10 */ /* 0x000fc8000ff1e0ff */
[----:B------:R-:W-:Y:S01]  /*0620*/  IADD3.X R20, PT, PT, RZ, RZ, RZ, P0, !PT ;  /* 0x000000ffff147210 */ /* 0x000fe200007fe4ff */
[----:B------:R-:W2:Y:S08]  /*0630*/  LDC.64 R16, c[0x0][0x380] ;  /* 0x0000e000ff107b82 */ /* 0x000eb00000000a00 */
[----:B------:R-:W3:Y:S01]  /*0640*/  LDC.64 R12, c[0x0][0x388] ;  /* 0x0000e200ff0c7b82 */ /* 0x000ee20000000a00 */
[----:B-1----:R-:W-:Y:S01]  /*0650*/  LEA R8, P0, R11, UR14, 0x2 ;  /* 0x0000000e0b087c11 */ /* 0x002fe2000f8010ff */
[----:B0-----:R-:W-:-:S05]  /*0660*/  IMAD R19, R22, UR4, R5 ;  /* 0x0000000416137c24 */ /* 0x001fca000f8e0205 */
[----:B------:R-:W-:Y:S01]  /*0670*/  IADD3 R9, PT, PT, R19, R22, RZ ;  /* 0x0000001613097210 */ /* 0x000fe20007ffe0ff */
[----:B--2---:R-:W-:-:S03]  /*0680*/  IMAD.WIDE.U32 R16, R7, 0x4, R16 ;  /* 0x0000000407107825 */ /* 0x004fc600078e0010 */
[----:B------:R-:W-:-:S03]  /*0690*/  IADD3 R7, PT, PT, R9, R22, RZ ;  /* 0x0000001609077210 */ /* 0x000fc60007ffe0ff */
[----:B------:R-:W2:Y:S01]  /*06a0*/  LDG.E R17, desc[UR10][R16.64] ;  /* 0x0000000a10117981 */ /* 0x000ea2000c1e1900 */
[----:B---3--:R-:W-:-:S04]  /*06b0*/  IMAD.WIDE.U32 R18, R19, 0x4, R12 ;  /* 0x0000000413127825 */ /* 0x008fc800078e000c */
[----:B------:R-:W-:Y:S01]  /*06c0*/  IMAD.WIDE.U32 R14, R9, 0x4, R12 ;  /* 0x00000004090e7825 */ /* 0x000fe200078e000c */
[----:B------:R-:W-:Y:S01]  /*06d0*/  LEA.HI.X R9, R11, UR15, R20, 0x2, P0 ;  /* 0x0000000f0b097c11 */ /* 0x000fe200080f1414 */
[----:B------:R-:W2:Y:S02]  /*06e0*/  LDG.E R18, desc[UR10][R18.64] ;  /* 0x0000000a12127981 */ /* 0x000ea4000c1e1900 */
[C---:B------:R-:W-:Y:S02]  /*06f0*/  IMAD.WIDE.U32 R20, R7.reuse, 0x4, R12 ;  /* 0x0000000407147825 */ /* 0x040fe400078e000c */
[----:B------:R-:W3:Y:S02]  /*0700*/  LDG.E R14, desc[UR10][R14.64] ;  /* 0x0000000a0e0e7981 */ /* 0x000ee4000c1e1900 */
[----:B------:R-:W-:Y:S02]  /*0710*/  IMAD.IADD R7, R7, 0x1, R22 ;  /* 0x0000000107077824 */ /* 0x000fe400078e0216 */
[----:B------:R-:W3:Y:S02]  /*0720*/  LDG.E R22, desc[UR10][R8.64+0x4] ;  /* 0x0000040a08167981 */ /* 0x000ee4000c1e1900 */
[----:B------:R-:W-:-:S02]  /*0730*/  IMAD.WIDE.U32 R12, R7, 0x4, R12 ;  /* 0x00000004070c7825 */ /* 0x000fc400078e000c */
        /* <DEDUP_REMOVED lines=9> */
.L_x_20:
[----:B------:R-:W-:Y:S05]  /*07d0*/  BRA.U !UP1, `(.L_x_19) ;  /* 0x00000001098c7547 */ /* 0x000fea000b800000 */
[----:B------:R-:W-:Y:S02]  /*07e0*/  UISETP.NE.AND UP0, UPT, UR5, 0x1, UPT ;  /* 0x000000010500788c */ /* 0x000fe4000bf05270 */
[----:B------:R-:W-:-:S07]  /*07f0*/  ULOP3.LUT UP1, URZ, UR12, 0x1, URZ, 0xc0, !UPT ;  /* 0x000000010cff7892 */ /* 0x000fce000f82c0ff */
[----:B------:R-:W-:Y:S05]  /*0800*/  BRA.U !UP0, `(.L_x_21) ;  /* 0x0000000108547547 */ /* 0x000fea000b800000 */
[----:B------:R-:W0:Y:S01]  /*0810*/  LDC R16, c[0x0][0x39c] ;  /* 0x0000e700ff107b82 */ /* 0x000e220000000800 */
[----:B------:R-:W1:Y:S01]  /*0820*/  LDCU.64 UR12, c[0x0][0x380] ;  /* 0x00007000ff0c77ac */ /* 0x000e620008000a00 */
[C---:B------:R-:W-:Y:S02]  /*0830*/  IADD3 R7, PT, PT, R2.reuse, UR4, RZ ;  /* 0x0000000402077c10 */ /* 0x040fe4000fffe0ff */
[----:B------:R-:W-:-:S04]  /*0840*/  IADD3 R11, P0, PT, R2, UR4, RZ ;  /* 0x00000004020b7c10 */ /* 0x000fc8000ff1e0ff */
[----:B------:R-:W2:Y:S01]  /*0850*/  LDC.64 R14, c[0x0][0x380] ;  /* 0x0000e000ff0e7b82 */ /* 0x000ea20000000a00 */
[----:B------:R-:W-:-:S07]  /*0860*/  IADD3.X R18, PT, PT, RZ, RZ, RZ, P0, !PT ;  /* 0x000000ffff127210 */ /* 0x000fce00007fe4ff */
[----:B------:R-:W3:Y:S01]  /*0870*/  LDC.64 R8, c[0x0][0x388] ;  /* 0x0000e200ff087b82 */ /* 0x000ee20000000a00 */
[----:B-1----:R-:W-:-:S04]  /*0880*/  LEA R12, P0, R11, UR12, 0x2 ;  /* 0x0000000c0b0c7c11 */ /* 0x002fc8000f8010ff */
[----:B------:R-:W-:Y:S01]  /*0890*/  LEA.HI.X R13, R11, UR13, R18, 0x2, P0 ;  /* 0x0000000d0b0d7c11 */ /* 0x000fe200080f1412 */
[----:B0-----:R-:W-:-:S05]  /*08a0*/  IMAD R17, R16, UR4, R5 ;  /* 0x0000000410117c24 */ /* 0x001fca000f8e0205 */
[----:B------:R-:W4:Y:S01]  /*08b0*/  LDG.E R13, desc[UR10][R12.64+0x4] ;  /* 0x0000040a0c0d7981 */ /* 0x000f22000c1e1900 */
[----:B--2---:R-:W-:Y:S01]  /*08c0*/  IMAD.WIDE.U32 R14, R7, 0x4, R14 ;  /* 0x00000004070e7825 */ /* 0x004fe200078e000e */
[----:B------:R-:W-:-:S05]  /*08d0*/  IADD3 R7, PT, PT, R17, R16, RZ ;  /* 0x0000001011077210 */ /* 0x000fca0007ffe0ff */
[----:B------:R-:W2:Y:S01]  /*08e0*/  LDG.E R15, desc[UR10][R14.64] ;  /* 0x0000000a0e0f7981 */ /* 0x000ea2000c1e1900 */
[----:B---3--:R-:W-:-:S04]  /*08f0*/  IMAD.WIDE.U32 R16, R17, 0x4, R8 ;  /* 0x0000000411107825 */ /* 0x008fc800078e0008 */
[----:B------:R-:W-:Y:S02]  /*0900*/  IMAD.WIDE.U32 R8, R7, 0x4, R8 ;  /* 0x0000000407087825 */ /* 0x000fe400078e0008 */
[----:B------:R-:W2:Y:S04]  /*0910*/  LDG.E R16, desc[UR10][R16.64] ;  /* 0x0000000a10107981 */ /* 0x000ea8000c1e1900 */
[----:B------:R-:W4:Y:S01]  /*0920*/  LDG.E R8, desc[UR10][R8.64] ;  /* 0x0000000a08087981 */ /* 0x000f22000c1e1900 */
[----:B------:R-:W-:Y:S01]  /*0930*/  UIADD3 UR4, UPT, UPT, UR4, 0x2, URZ ;  /* 0x0000000204047890 */ /* 0x000fe2000fffe0ff */
[----:B--2---:R-:W-:-:S04]  /*0940*/  IMAD R10, R15, R16, R10 ;  /* 0x000000100f0a7224 */ /* 0x004fc800078e020a */
[----:B----4-:R-:W-:-:S07]  /*0950*/  IMAD R10, R13, R8, R10 ;  /* 0x000000080d0a7224 */ /* 0x010fce00078e020a */
.L_x_21:
[----:B------:R-:W-:Y:S05]  /*0960*/  BRA.U !UP1, `(.L_x_19) ;  /* 0x0000000109287547 */ /* 0x000fea000b800000 */
[----:B------:R-:W0:Y:S01]  /*0970*/  LDC R14, c[0x0][0x39c] ;  /* 0x0000e700ff0e7b82 */ /* 0x000e220000000800 */
[----:B------:R-:W-:-:S07]  /*0980*/  VIADD R7, R2, UR4 ;  /* 0x0000000402077c36 */ /* 0x000fce0008000000 */
[----:B------:R-:W1:Y:S08]  /*0990*/  LDC.64 R8, c[0x0][0x380] ;  /* 0x0000e000ff087b82 */ /* 0x000e700000000a00 */
[----:B------:R-:W2:Y:S01]  /*09a0*/  LDC.64 R12, c[0x0][0x388] ;  /* 0x0000e200ff0c7b82 */ /* 0x000ea20000000a00 */
[----:B0-----:R-:W-:Y:S02]  /*09b0*/  IMAD R11, R14, UR4, R5 ;  /* 0x000000040e0b7c24 */ /* 0x001fe4000f8e0205 */
[----:B-1----:R-:W-:-:S06]  /*09c0*/  IMAD.WIDE.U32 R8, R7, 0x4, R8 ;  /* 0x0000000407087825 */ /* 0x002fcc00078e0008 */
[----:B------:R-:W3:Y:S01]  /*09d0*/  LDG.E R9, desc[UR10][R8.64] ;  /* 0x0000000a08097981 */ /* 0x000ee2000c1e1900 */
[----:B--2---:R-:W-:-:S06]  /*09e0*/  IMAD.WIDE.U32 R12, R11, 0x4, R12 ;  /* 0x000000040b0c7825 */ /* 0x004fcc00078e000c */
[----:B------:R-:W3:Y:S02]  /*09f0*/  LDG.E R12, desc[UR10][R12.64] ;  /* 0x0000000a0c0c7981 */ /* 0x000ee4000c1e1900 */
[----:B---3--:R-:W-:-:S07]  /*0a00*/  IMAD R10, R9, R12, R10 ;  /* 0x0000000c090a7224 */ /* 0x008fce00078e020a */
.L_x_19:
[----:B------:R-:W0:Y:S01]  /*0a10*/  LDCU UR4, c[0x0][0x39c] ;  /* 0x00007380ff0477ac */ /* 0x000e220008000800 */
[----:B------:R-:W1:Y:S01]  /*0a20*/  LDC.64 R8, c[0x0][0x390] ;  /* 0x0000e400ff087b82 */ /* 0x000e620000000a00 */
[----:B------:R-:W-:Y:S02]  /*0a30*/  IADD3 R7, PT, PT, R0, R5, RZ ;  /* 0x0000000500077210 */ /* 0x000fe40007ffe0ff */
[----:B------:R-:W-:-:S04]  /*0a40*/  IADD3 R5, PT, PT, R5, 0x1, RZ ;  /* 0x0000000105057810 */ /* 0x000fc80007ffe0ff */
[----:B0-----:R-:W-:Y:S01]  /*0a50*/  ISETP.NE.AND P0, PT, R5, UR4, PT ;  /* 0x0000000405007c0c */ /* 0x001fe2000bf05270 */
[----:B-1----:R-:W-:-:S05]  /*0a60*/  IMAD.WIDE.U32 R8, R7, 0x4, R8 ;  /* 0x0000000407087825 */ /* 0x002fca00078e0008 */
[----:B------:R0:W-:Y:S07]  /*0a70*/  STG.E desc[UR10][R8.64], R10 ;  /* 0x0000000a08007986 */ /* 0x0001ee000c10190a */
[----:B------:R-:W-:Y:S05]  /*0a80*/  @!P0 EXIT ;  /* 0x000000000000894d */ /* 0x000fea0003800000 */
[----:B------:R-:W-:Y:S05]  /*0a90*/  BRA `(.L_x_22) ;  /* 0xfffffff400b07947 */ /* 0x000fea000383ffff */
.L_x_16:
[C---:B------:R-:W-:Y:S01]  /*0aa0*/  ISETP.GE.U32.AND P1, PT, R11.reuse, 0x8, PT ;  /* 0x000000080b00780c */ /* 0x040fe20003f26070 */
[----:B------:R-:W-:Y:S01]  /*0ab0*/  HFMA2 R3, -RZ, RZ, 0, 0 ;  /* 0x00000000ff037431 */ /* 0x000fe200000001ff */
[----:B------:R-:W-:-:S04]  /*0ac0*/  LOP3.LUT R2, R11, 0x7, RZ, 0xc0, !PT ;  /* 0x000000070b027812 */ /* 0x000fc800078ec0ff */
[----:B------:R-:W-:-:S07]  /*0ad0*/  ISETP.NE.AND P0, PT, R2, RZ, PT ;  /* 0x000000ff0200720c */ /* 0x000fce0003f05270 */
[----:B------:R-:W-:Y:S06]  /*0ae0*/  @!P1 BRA `(.L_x_23) ;  /* 0x0000000000409947 */ /* 0x000fec0003800000 */
[----:B------:R-:W0:Y:S01]  /*0af0*/  LDC.64 R6, c[0x0][0x390] ;  /* 0x0000e400ff067b82 */ /* 0x000e220000000a00 */
[----:B------:R-:W-:Y:S01]  /*0b00*/  LOP3.LUT R3, R11, 0x7ffffff8, RZ, 0xc0, !PT ;  /* 0x7ffffff80b037812 */ /* 0x000fe200078ec0ff */
[----:B------:R-:W-:-:S06]  /*0b10*/  UMOV UR4, URZ ;  /* 0x000000ff00047c82 */ /* 0x000fcc0008000000 */
.L_x_24:
[----:B-1----:R-:W-:Y:S01]  /*0b20*/  VIADD R5, R0, UR4 ;  /* 0x0000000400057c36 */ /* 0x002fe20008000000 */
[----:B------:R-:W-:-:S03]  /*0b30*/  UIADD3 UR4, UPT, UPT, UR4, 0x8, URZ ;  /* 0x0000000804047890 */ /* 0x000fc6000fffe0ff */
[----:B0-----:R-:W-:-:S03]  /*0b40*/  IMAD.WIDE.U32 R4, R5, 0x4, R6 ;  /* 0x0000000405047825 */ /* 0x001fc600078e0006 */
[----:B------:R-:W-:Y:S02]  /*0b50*/  ISETP.NE.AND P1, PT, R3, UR4, PT ;  /* 0x0000000403007c0c */ /* 0x000fe4000bf25270 */
[----:B------:R1:W-:Y:S04]  /*0b60*/  STG.E desc[UR10][R4.64], RZ ;  /* 0x000000ff04007986 */ /* 0x0003e8000c10190a */
[----:B------:R1:W-:Y:S04]  /*0b70*/  STG.E desc[UR10][R4.64+0x4], RZ ;  /* 0x000004ff04007986 */ /* 0x0003e8000c10190a */
[----:B------:R1:W-:Y:S04]  /*0b80*/  STG.E desc[UR10][R4.64+0x8], RZ ;  /* 0x000008ff04007986 */ /* 0x0003e8000c10190a */
[----:B------:R1:W-:Y:S04]  /*0b90*/  STG.E desc[UR10][R4.64+0xc], RZ ;  /* 0x00000cff04007986 */ /* 0x0003e8000c10190a */
[----:B------:R1:W-:Y:S04]  /*0ba0*/  STG.E desc[UR10][R4.64+0x10], RZ ;  /* 0x000010ff04007986 */ /* 0x0003e8000c10190a */
[----:B------:R1:W-:Y:S04]  /*0bb0*/  STG.E desc[UR10][R4.64+0x14], RZ ;  /* 0x000014ff04007986 */ /* 0x0003e8000c10190a */
[----:B------:R1:W-:Y:S04]  /*0bc0*/  STG.E desc[UR10][R4.64+0x18], RZ ;  /* 0x000018ff04007986 */ /* 0x0003e8000c10190a */
[----:B------:R1:W-:Y:S01]  /*0bd0*/  STG.E desc[UR10][R4.64+0x1c], RZ ;  /* 0x00001cff04007986 */ /* 0x0003e2000c10190a */
[----:B------:R-:W-:Y:S05]  /*0be0*/  @P1 BRA `(.L_x_24) ;  /* 0xfffffffc00cc1947 */ /* 0x000fea000383ffff */
.L_x_23:
[----:B------:R-:W-:Y:S05]  /*0bf0*/  @!P0 EXIT ;  /* 0x000000000000894d */ /* 0x000fea0003800000 */
[----:B------:R-:W-:Y:S02]  /*0c00*/  ISETP.GE.U32.AND P1, PT, R2, 0x4, PT ;  /* 0x000000040200780c */ /* 0x000fe40003f26070 */
[----:B------:R-:W-:-:S04]  /*0c10*/  LOP3.LUT R8, R11, 0x3, RZ, 0xc0, !PT ;  /* 0x000000030b087812 */ /* 0x000fc800078ec0ff */
[----:B------:R-:W-:-:S07]  /*0c20*/  ISETP.NE.AND P0, PT, R8, RZ, PT ;  /* 0x000000ff0800720c */ /* 0x000fce0003f05270 */
[----:B------:R-:W-:Y:S06]  /*0c30*/  @!P1 BRA `(.L_x_25) ;  /* 0x0000000000349947 */ /* 0x000fec0003800000 */
[----:B-1----:R-:W0:Y:S01]  /*0c40*/  LDC.64 R4, c[0x0][0x390] ;  /* 0x0000e400ff047b82 */ /* 0x002e220000000a00 */
[----:B------:R-:W1:Y:S01]  /*0c50*/  LDCU.64 UR4, c[0x0][0x390] ;  /* 0x00007200ff0477ac */ /* 0x000e620008000a00 */
[CC--:B------:R-:W-:Y:S02]  /*0c60*/  IADD3 R2, P1, PT, R0.reuse, R3.reuse, RZ ;  /* 0x0000000300027210 */ /* 0x0c0fe40007f3e0ff */
[----:B------:R-:W-:Y:S02]  /*0c70*/  IADD3 R7, PT, PT, R0, R3, RZ ;  /* 0x0000000300077210 */ /* 0x000fe40007ffe0ff */
[----:B------:R-:W-:Y:S02]  /*0c80*/  IADD3.X R9, PT, PT, RZ, RZ, RZ, P1, !PT ;  /* 0x000000ffff097210 */ /* 0x000fe40000ffe4ff */
[----:B------:R-:W-:Y:S02]  /*0c90*/  IADD3 R3, PT, PT, R3, 0x4, RZ ;  /* 0x0000000403037810 */ /* 0x000fe40007ffe0ff */
[----:B-1----:R-:W-:Y:S01]  /*0ca0*/  LEA R6, P1, R2, UR4, 0x2 ;  /* 0x0000000402067c11 */ /* 0x002fe2000f8210ff */
[----:B0-----:R-:W-:-:S03]  /*0cb0*/  IMAD.WIDE.U32 R4, R7, 0x4, R4 ;  /* 0x0000000407047825 */ /* 0x001fc600078e0004 */
[----:B------:R-:W-:Y:S02]  /*0cc0*/  LEA.HI.X R7, R2, UR5, R9, 0x2, P1 ;  /* 0x0000000502077c11 */ /* 0x000fe400088f1409 */
[----:B------:R0:W-:Y:S04]  /*0cd0*/  STG.E desc[UR10][R4.64], RZ ;  /* 0x000000ff04007986 */ /* 0x0001e8000c10190a */
[----:B------:R0:W-:Y:S04]  /*0ce0*/  STG.E desc[UR10][R6.64+0x4], RZ ;  /* 0x000004ff06007986 */ /* 0x0001e8000c10190a */
[----:B------:R0:W-:Y:S04]  /*0cf0*/  STG.E desc[UR10][R6.64+0x8], RZ ;  /* 0x000008ff06007986 */ /* 0x0001e8000c10190a */
[----:B------:R0:W-:Y:S02]  /*0d00*/  STG.E desc[UR10][R6.64+0xc], RZ ;  /* 0x00000cff06007986 */ /* 0x0001e4000c10190a */
.L_x_25:
[----:B------:R-:W-:Y:S05]  /*0d10*/  @!P0 EXIT ;  /* 0x000000000000894d */ /* 0x000fea0003800000 */
[----:B------:R-:W-:Y:S02]  /*0d20*/  ISETP.NE.AND P1, PT, R8, 0x1, PT ;  /* 0x000000010800780c */ /* 0x000fe40003f25270 */
[----:B------:R-:W-:-:S04]  /*0d30*/  LOP3.LUT R2, R11, 0x1, RZ, 0xc0, !PT ;  /* 0x000000010b027812 */ /* 0x000fc800078ec0ff */
[----:B------:R-:W-:-:S07]  /*0d40*/  ISETP.NE.U32.AND P0, PT, R2, 0x1, PT ;  /* 0x000000010200780c */ /* 0x000fce0003f05070 */
[----:B------:R-:W-:Y:S06]  /*0d50*/  @!P1 BRA `(.L_x_26) ;  /* 0x00000000002c9947 */ /* 0x000fec0003800000 */
[----:B01----:R-:W0:Y:S01]  /*0d60*/  LDC.64 R4, c[0x0][0x390] ;  /* 0x0000e400ff047b82 */ /* 0x003e220000000a00 */
[----:B------:R-:W1:Y:S01]  /*0d70*/  LDCU.64 UR4, c[0x0][0x390] ;  /* 0x00007200ff0477ac */ /* 0x000e620008000a00 */
[C---:B------:R-:W-:Y:S01]  /*0d80*/  IADD3 R2, P1, PT, R0.reuse, R3, RZ ;  /* 0x0000000300027210 */ /* 0x040fe20007f3e0ff */
[----:B------:R-:W-:Y:S01]  /*0d90*/  IMAD.IADD R7, R0, 0x1, R3 ;  /* 0x0000000100077824 */ /* 0x000fe200078e0203 */
[----:B------:R-:W-:Y:S02]  /*0da0*/  IADD3 R3, PT, PT, R3, 0x2, RZ ;  /* 0x0000000203037810 */ /* 0x000fe40007ffe0ff */
[----:B------:R-:W-:Y:S02]  /*0db0*/  IADD3.X R9, PT, PT, RZ, RZ, RZ, P1, !PT ;  /* 0x000000ffff097210 */ /* 0x000fe40000ffe4ff */
[----:B-1----:R-:W-:Y:S01]  /*0dc0*/  LEA R6, P1, R2, UR4, 0x2 ;  /* 0x0000000402067c11 */ /* 0x002fe2000f8210ff */
[----:B0-----:R-:W-:-:S03]  /*0dd0*/  IMAD.WIDE.U32 R4, R7, 0x4, R4 ;  /* 0x0000000407047825 */ /* 0x001fc600078e0004 */
[----:B------:R-:W-:Y:S02]  /*0de0*/  LEA.HI.X R7, R2, UR5, R9, 0x2, P1 ;  /* 0x0000000502077c11 */ /* 0x000fe400088f1409 */
[----:B------:R2:W-:Y:S04]  /*0df0*/  STG.E desc[UR10][R4.64], RZ ;  /* 0x000000ff04007986 */ /* 0x0005e8000c10190a */
[----:B------:R2:W-:Y:S03]  /*0e00*/  STG.E desc[UR10][R6.64+0x4], RZ ;  /* 0x000004ff06007986 */ /* 0x0005e6000c10190a */
.L_x_26:
[----:B------:R-:W-:Y:S05]  /*0e10*/  @P0 EXIT ;  /* 0x000000000000094d */ /* 0x000fea0003800000 */
[----:B012---:R-:W0:Y:S01]  /*0e20*/  LDC.64 R4, c[0x0][0x390] ;  /* 0x0000e400ff047b82 */ /* 0x007e220000000a00 */
[----:B------:R-:W-:-:S05]  /*0e30*/  IADD3 R3, PT, PT, R0, R3, RZ ;  /* 0x0000000300037210 */ /* 0x000fca0007ffe0ff */
[----:B0-----:R-:W-:-:S05]  /*0e40*/  IMAD.WIDE.U32 R2, R3, 0x4, R4 ;  /* 0x0000000403027825 */ /* 0x001fca00078e0004 */
[----:B------:R-:W-:Y:S01]  /*0e50*/  STG.E desc[UR10][R2.64], RZ ;  /* 0x000000ff02007986 */ /* 0x000fe2000c10190a */
[----:B------:R-:W-:Y:S05]  /*0e60*/  EXIT ;  /* 0x000000000000794d */ /* 0x000fea0003800000 */
.L_x_27:
        /* <DEDUP_REMOVED lines=9> */
.L_x_30:


//--------------------- .nv.shared.reserved.0     --------------------------
	.section	.nv.shared.reserved.0,"aw",@nobits
	.weak		__nv_reservedSMEM_offset_0_alias
	.size		__nv_reservedSMEM_offset_0_alias, 0, 64
	.other		__nv_reservedSMEM_offset_0_alias,@"STO_CUDA_RESERVED_SHARED STV_DEFAULT"
__nv_reservedSMEM_offset_0_alias:
	.zero		0
	.zero		64


//--------------------- .nv.constant0._Z26multiplyKernel_elementwisePiS_S_i --------------------------
	.section	.nv.constant0._Z26multiplyKernel_elementwisePiS_S_i,"a",@progbits
	.sectionflags	@""
	.align	4
.nv.constant0._Z26multiplyKernel_elementwisePiS_S_i:
	.zero		924


//--------------------- .nv.constant0._Z22multiplyKernel_colwisePiS_S_ii --------------------------
	.section	.nv.constant0._Z22multiplyKernel_colwisePiS_S_ii,"a",@progbits
	.sectionflags	@""
	.align	4
.nv.constant0._Z22multiplyKernel_colwisePiS_S_ii:
	.zero		928


//--------------------- .nv.constant0._Z22multiplyKernel_rowwisePiS_S_ii --------------------------
	.section	.nv.constant0._Z22multiplyKernel_rowwisePiS_S_ii,"a",@progbits
	.sectionflags	@""
	.align	4
.nv.constant0._Z22multiplyKernel_rowwisePiS_S_ii:
	.zero		928


//--------------------- SYMBOLS --------------------------

	.type		.nv.reservedSmem.offset0,@object
	.size		.nv.reservedSmem.offset0,0x4
